// auto-generated by cutlass_sweep.gemm — config: {"arch": "sm_90", "cluster_m": 2, "cluster_n": 1, "dtype": "e4m3", "dtype_b": "e4m3", "layout": "nt", "stages": 0, "tile_k": 128, "tile_m": 128, "tile_n": 512}
#include "cutlass/cutlass.h"
#include "cutlass/gemm/collective/collective_builder.hpp"
#include "cutlass/gemm/device/gemm_universal_adapter.h"
#include "cutlass/gemm/kernel/gemm_universal.hpp"
#include "cutlass/epilogue/collective/collective_builder.hpp"

using ElemA = cutlass::float_e4m3_t;
using ElemB = cutlass::float_e4m3_t;
using ElemCD = cutlass::float_e4m3_t;
using Acc  = float;
using TileShape    = cute::Shape<cute::_128, cute::_512, cute::_128>;
using ClusterShape = cute::Shape<cute::_2, cute::_1, cute::_1>;

using CollectiveEpilogue = typename cutlass::epilogue::collective::CollectiveBuilder<
    cutlass::arch::Sm90, cutlass::arch::OpClassTensorOp,
    TileShape, ClusterShape,
    cutlass::epilogue::collective::EpilogueTileAuto,
    Acc, Acc,
    ElemCD, cutlass::layout::RowMajor, 128 / cutlass::sizeof_bits<ElemCD>::value,
    ElemCD, cutlass::layout::RowMajor, 128 / cutlass::sizeof_bits<ElemCD>::value,
    cutlass::epilogue::collective::EpilogueScheduleAuto
  >::CollectiveOp;

using CollectiveMainloop = typename cutlass::gemm::collective::CollectiveBuilder<
    cutlass::arch::Sm90, cutlass::arch::OpClassTensorOp,
    ElemA, cutlass::layout::RowMajor, 128 / cutlass::sizeof_bits<ElemA>::value,
    ElemB, cutlass::layout::ColumnMajor, 128 / cutlass::sizeof_bits<ElemB>::value,
    Acc,
    TileShape, ClusterShape,
    cutlass::gemm::collective::StageCountAutoCarveout<static_cast<int>(sizeof(typename CollectiveEpilogue::SharedStorage))>,
    cutlass::gemm::collective::KernelScheduleAuto
  >::CollectiveOp;

using GemmKernel = cutlass::gemm::kernel::GemmUniversal<
    cute::Shape<int,int,int,int>,
    CollectiveMainloop,
    CollectiveEpilogue
>;
using Gemm = cutlass::gemm::device::GemmUniversalAdapter<GemmKernel>;

// Force the device kernel symbol into the cubin without needing a host main.
auto* _anchor = &cutlass::device_kernel<GemmKernel>;


// ===== COMPILED SASS (sm_90a) =====

	.target	sm_90a

	.elftype	@"ET_EXEC"


//--------------------- .note.nv.tkinfo           --------------------------
	.section	.note.nv.tkinfo,"",@"SHT_NOTE"
	.sectionflags	@"SHF_NOTE_NV_TKINFO"
	.tkinfo
        /*0018*/ 	.word	0x00000002
        /*0030*/ 	.string	""
        /*0030*/ 	.string	"ptxas"
        /*0030*/ 	.string	"Cuda compilation tools, release 13.0, V13.0.88"
        /*0030*/ 	.string	"Build cuda_13.0.r13.0/compiler.36424714_0"
        /*0030*/ 	.string	"-arch sm_90a -m 64 "



//--------------------- .note.nv.cuinfo           --------------------------
	.section	.note.nv.cuinfo,"",@"SHT_NOTE"
	.sectionflags	@"SHF_NOTE_NV_CUINFO"
        /*0018*/ 	.short	0x0002
        /*001a*/ 	.short	0x005a
        /*001c*/ 	.short	0x0082
	.zero		2


//--------------------- .nv.info                  --------------------------
	.section	.nv.info,"",@"SHT_CUDA_INFO"
	.align	4


	//----- nvinfo : EIATTR_REGCOUNT
	.align		4
        /*0000*/ 	.byte	0x04, 0x2f
        /*0002*/ 	.short	(.L_12 - .L_11)
	.align		4
.L_11:
        /*0004*/ 	.word	index@(_ZN7cutlass13device_kernelINS_4gemm6kernel13GemmUniversalIN4cute5tupleIJiiiiEEENS1_10collective13CollectiveMmaINS1_37MainloopSm90TmaGmmaWarpSpecializedFP8ILi2ENS5_IJNS4_1CILi2EEENSA_ILi1EEESC_EEENS1_35KernelTmaWarpSpecializedCooperativeEEENS5_IJNSA_ILi128EEENSA_ILi512EEESG_EEENS_12float_e4m3_tENS5_IJlSC_lEEESJ_SK_NS4_8TiledMMAINS4_8MMA_AtomIJNS4_4SM904GMMA31MMA_64x256x32_F32E4M3E4M3_SS_TNILNSO_7ScaleInE1ELSQ_1EEEEEENS4_6LayoutISD_NS5_IJSC_NSA_ILi0EEESU_EEEEENS5_IJNS4_10UnderscoreESX_SX_EEEEENS4_13SM90_TMA_LOADENS4_14ComposedLayoutINS4_7SwizzleILi3ELi4ELi3EEENS4_18smem_ptr_flag_bitsILi8EEENST_INS5_IJNSA_ILi8EEESG_EEENS5_IJSG_SC_EEEEEEEvNS4_8identityENS4_23SM90_TMA_LOAD_MULTICASTES1A_vS1B_EENS_8epilogue10collective6detail29Sm90TmaWarpSpecializedAdapterINS1F_15DefaultEpilogueISJ_SK_SK_NS1E_6thread17LinearCombinationISJ_Li1EffLNS1J_9ScaleType4KindE0ELNS_15FloatRoundStyleE2ESJ_EENS1_15EpilogueDefaultEEEEEvvEEEEvNT_6ParamsE)
        /*0008*/ 	.word	0x000000a8


	//----- nvinfo : EIATTR_FRAME_SIZE
	.align		4
.L_12:
        /*000c*/ 	.byte	0x04, 0x11
        /*000e*/ 	.short	(.L_14 - .L_13)
	.align		4
.L_13:
        /*0010*/ 	.word	index@(_ZN7cutlass13device_kernelINS_4gemm6kernel13GemmUniversalIN4cute5tupleIJiiiiEEENS1_10collective13CollectiveMmaINS1_37MainloopSm90TmaGmmaWarpSpecializedFP8ILi2ENS5_IJNS4_1CILi2EEENSA_ILi1EEESC_EEENS1_35KernelTmaWarpSpecializedCooperativeEEENS5_IJNSA_ILi128EEENSA_ILi512EEESG_EEENS_12float_e4m3_tENS5_IJlSC_lEEESJ_SK_NS4_8TiledMMAINS4_8MMA_AtomIJNS4_4SM904GMMA31MMA_64x256x32_F32E4M3E4M3_SS_TNILNSO_7ScaleInE1ELSQ_1EEEEEENS4_6LayoutISD_NS5_IJSC_NSA_ILi0EEESU_EEEEENS5_IJNS4_10UnderscoreESX_SX_EEEEENS4_13SM90_TMA_LOADENS4_14ComposedLayoutINS4_7SwizzleILi3ELi4ELi3EEENS4_18smem_ptr_flag_bitsILi8EEENST_INS5_IJNSA_ILi8EEESG_EEENS5_IJSG_SC_EEEEEEEvNS4_8identityENS4_23SM90_TMA_LOAD_MULTICASTES1A_vS1B_EENS_8epilogue10collective6detail29Sm90TmaWarpSpecializedAdapterINS1F_15DefaultEpilogueISJ_SK_SK_NS1E_6thread17LinearCombinationISJ_Li1EffLNS1J_9ScaleType4KindE0ELNS_15FloatRoundStyleE2ESJ_EENS1_15EpilogueDefaultEEEEEvvEEEEvNT_6ParamsE)
        /*0014*/ 	.word	0x00000cc8


	//----- nvinfo : EIATTR_MIN_STACK_SIZE
	.align		4
.L_14:
        /*0018*/ 	.byte	0x04, 0x12
        /*001a*/ 	.short	(.L_16 - .L_15)
	.align		4
.L_15:
        /*001c*/ 	.word	index@(_ZN7cutlass13device_kernelINS_4gemm6kernel13GemmUniversalIN4cute5tupleIJiiiiEEENS1_10collective13CollectiveMmaINS1_37MainloopSm90TmaGmmaWarpSpecializedFP8ILi2ENS5_IJNS4_1CILi2EEENSA_ILi1EEESC_EEENS1_35KernelTmaWarpSpecializedCooperativeEEENS5_IJNSA_ILi128EEENSA_ILi512EEESG_EEENS_12float_e4m3_tENS5_IJlSC_lEEESJ_SK_NS4_8TiledMMAINS4_8MMA_AtomIJNS4_4SM904GMMA31MMA_64x256x32_F32E4M3E4M3_SS_TNILNSO_7ScaleInE1ELSQ_1EEEEEENS4_6LayoutISD_NS5_IJSC_NSA_ILi0EEESU_EEEEENS5_IJNS4_10UnderscoreESX_SX_EEEEENS4_13SM90_TMA_LOADENS4_14ComposedLayoutINS4_7SwizzleILi3ELi4ELi3EEENS4_18smem_ptr_flag_bitsILi8EEENST_INS5_IJNSA_ILi8EEESG_EEENS5_IJSG_SC_EEEEEEEvNS4_8identityENS4_23SM90_TMA_LOAD_MULTICASTES1A_vS1B_EENS_8epilogue10collective6detail29Sm90TmaWarpSpecializedAdapterINS1F_15DefaultEpilogueISJ_SK_SK_NS1E_6thread17LinearCombinationISJ_Li1EffLNS1J_9ScaleType4KindE0ELNS_15FloatRoundStyleE2ESJ_EENS1_15EpilogueDefaultEEEEEvvEEEEvNT_6ParamsE)
        /*0020*/ 	.word	0x00000cc8
.L_16:


//--------------------- .nv.compat                --------------------------
	.section	.nv.compat,"",@"SHT_CUDA_COMPAT_INFO"
	.align	4
        /*0000*/ 	.byte	0x02, 0x09, 0x01, 0x00, 0x02, 0x02, 0x04, 0x00, 0x02, 0x05, 0x05, 0x00, 0x03, 0x07, 0x01, 0x01
        /*0010*/ 	.byte	0x02, 0x03, 0x01, 0x00, 0x02, 0x06, 0x01, 0x00, 0x04, 0x0b, 0x08, 0x00, 0x00, 0x00, 0x00, 0x00
        /*0020*/ 	.byte	0x00, 0x00, 0x00, 0x00


//--------------------- .nv.info._ZN7cutlass13device_kernelINS_4gemm6kernel13GemmUniversalIN4cute5tupleIJiiiiEEENS1_10collective13CollectiveMmaINS1_37MainloopSm90TmaGmmaWarpSpecializedFP8ILi2ENS5_IJNS4_1CILi2EEENSA_ILi1EEESC_EEENS1_35KernelTmaWarpSpecializedCooperativeEEENS5_IJNSA_ILi128EEENSA_ILi512EEESG_EEENS_12float_e4m3_tENS5_IJlSC_lEEESJ_SK_NS4_8TiledMMAINS4_8MMA_AtomIJNS4_4SM904GMMA31MMA_64x256x32_F32E4M3E4M3_SS_TNILNSO_7ScaleInE1ELSQ_1EEEEEENS4_6LayoutISD_NS5_IJSC_NSA_ILi0EEESU_EEEEENS5_IJNS4_10UnderscoreESX_SX_EEEEENS4_13SM90_TMA_LOADENS4_14ComposedLayoutINS4_7SwizzleILi3ELi4ELi3EEENS4_18smem_ptr_flag_bitsILi8EEENST_INS5_IJNSA_ILi8EEESG_EEENS5_IJSG_SC_EEEEEEEvNS4_8identityENS4_23SM90_TMA_LOAD_MULTICASTES1A_vS1B_EENS_8epilogue10collective6detail29Sm90TmaWarpSpecializedAdapterINS1F_15DefaultEpilogueISJ_SK_SK_NS1E_6thread17LinearCombinationISJ_Li1EffLNS1J_9ScaleType4KindE0ELNS_15FloatRoundStyleE2ESJ_EENS1_15EpilogueDefaultEEEEEvvEEEEvNT_6ParamsE --------------------------
	.section	.nv.info._ZN7cutlass13device_kernelINS_4gemm6kernel13GemmUniversalIN4cute5tupleIJiiiiEEENS1_10collective13CollectiveMmaINS1_37MainloopSm90TmaGmmaWarpSpecializedFP8ILi2ENS5_IJNS4_1CILi2EEENSA_ILi1EEESC_EEENS1_35KernelTmaWarpSpecializedCooperativeEEENS5_IJNSA_ILi128EEENSA_ILi512EEESG_EEENS_12float_e4m3_tENS5_IJlSC_lEEESJ_SK_NS4_8TiledMMAINS4_8MMA_AtomIJNS4_4SM904GMMA31MMA_64x256x32_F32E4M3E4M3_SS_TNILNSO_7ScaleInE1ELSQ_1EEEEEENS4_6LayoutISD_NS5_IJSC_NSA_ILi0EEESU_EEEEENS5_IJNS4_10UnderscoreESX_SX_EEEEENS4_13SM90_TMA_LOADENS4_14ComposedLayoutINS4_7SwizzleILi3ELi4ELi3EEENS4_18smem_ptr_flag_bitsILi8EEENST_INS5_IJNSA_ILi8EEESG_EEENS5_IJSG_SC_EEEEEEEvNS4_8identityENS4_23SM90_TMA_LOAD_MULTICASTES1A_vS1B_EENS_8epilogue10collective6detail29Sm90TmaWarpSpecializedAdapterINS1F_15DefaultEpilogueISJ_SK_SK_NS1E_6thread17LinearCombinationISJ_Li1EffLNS1J_9ScaleType4KindE0ELNS_15FloatRoundStyleE2ESJ_EENS1_15EpilogueDefaultEEEEEvvEEEEvNT_6ParamsE,"",@"SHT_CUDA_INFO"
	.sectionflags	@""
	.align	4


	//----- nvinfo : EIATTR_CUDA_API_VERSION
	.align		4
        /*0000*/ 	.byte	0x04, 0x37
        /*0002*/ 	.short	(.L_18 - .L_17)
.L_17:
        /*0004*/ 	.word	0x00000082


	//----- nvinfo : EIATTR_KPARAM_INFO
	.align		4
.L_18:
        /*0008*/ 	.byte	0x04, 0x17
        /*000a*/ 	.short	(.L_20 - .L_19)
.L_19:
        /*000c*/ 	.word	0x00000000
        /*0010*/ 	.short	0x0000
        /*0012*/ 	.short	0x0070
        /*0014*/ 	.byte	0x00, 0xf0, 0x01, 0x10


	//----- nvinfo : EIATTR_SPARSE_MMA_MASK
	.align		4
.L_20:
        /*0018*/ 	.byte	0x03, 0x50
        /*001a*/ 	.short	0x0000


	//----- nvinfo : EIATTR_MAXREG_COUNT
	.align		4
        /*001c*/ 	.byte	0x03, 0x1b
        /*001e*/ 	.short	0x00a8


	//----- nvinfo : EIATTR_NUM_BARRIERS
	.align		4
        /*0020*/ 	.byte	0x02, 0x4c
        /*0022*/ 	.byte	0x01
	.zero		1


	//----- nvinfo : EIATTR_ANNOTATIONS
	.align		4
        /*0024*/ 	.byte	0x04, 0x55
        /*0026*/ 	.short	(.L_22 - .L_21)


	//   ....[0]....
.L_21:
        /*0028*/ 	.word	0x00000001
        /*002c*/ 	.byte	0xf0, 0x06, 0x00, 0x00, 0x01, 0x00, 0x00, 0x00, 0xc0, 0x07, 0x00, 0x00, 0x01, 0x00, 0x00, 0x00
        /* <DEDUP_REMOVED lines=2039> */
        /*7fac*/ 	.byte	0xa0, 0xa9, 0x02, 0x00


	//----- nvinfo : EIATTR_MERCURY_ISA_VERSION
	.align		4
.L_22:
        /*7fb0*/ 	.byte	0x03, 0x5f
        /*7fb2*/ 	.short	0x0101


	//----- nvinfo : EIATTR_INT_WARP_WIDE_INSTR_OFFSETS
	.align		4
        /*7fb4*/ 	.byte	0x04, 0x31
        /*7fb6*/ 	.short	(.L_24 - .L_23)


	//   ....[0]....
.L_23:
        /*7fb8*/ 	.word	0x00000510


	//   ....[1]....
        /*7fbc*/ 	.word	0x00000530


	//   ....[2]....
        /*7fc0*/ 	.word	0x00000690


	//   ....[3]....
        /*7fc4*/ 	.word	0x000153a0


	//----- nvinfo : EIATTR_COOP_GROUP_MASK_REGIDS
	.align		4
.L_24:
        /*7fc8*/ 	.byte	0x04, 0x29
        /*7fca*/ 	.short	(.L_26 - .L_25)


	//   ....[0]....
.L_25:
        /*7fcc*/ 	.word	0xffffffff


	//   ....[1]....
        /*7fd0*/ 	.word	0xffffffff


	//   ....[2]....
        /*7fd4*/ 	.word	0xffffffff


	//   ....[3]....
        /*7fd8*/ 	.word	0xffffffff


	//   ....[4]....
        /*7fdc*/ 	.word	0xffffffff


	//   ....[5]....
        /*7fe0*/ 	.word	0xffffffff


	//----- nvinfo : EIATTR_COOP_GROUP_INSTR_OFFSETS
	.align		4
.L_26:
        /*7fe4*/ 	.byte	0x04, 0x28
        /*7fe6*/ 	.short	(.L_28 - .L_27)


	//   ....[0]....
.L_27:
        /*7fe8*/ 	.word	0x00000070


	//   ....[1]....
        /*7fec*/ 	.word	0x00000080


	//   ....[2]....
        /*7ff0*/ 	.word	0x000001a0


	//   ....[3]....
        /*7ff4*/ 	.word	0x00000380


	//   ....[4]....
        /*7ff8*/ 	.word	0x00000800


	//   ....[5]....
        /*7ffc*/ 	.word	0x00002950


	//----- nvinfo : EIATTR_REG_RECONFIG
	.align		4
.L_28:
        /*8000*/ 	.byte	0x01, 0x54
	.zero		2


	//----- nvinfo : EIATTR_MBARRIER_INSTR_OFFSETS
	.align		4
        /*8004*/ 	.byte	0x04, 0x39
        /*8006*/ 	.short	(.L_30 - .L_29)


	//   ....[0]....
.L_29:
        /*8008*/ 	.word	0x00000320
        /*800c*/ 	.word	0x000000ff
        /*8010*/ 	.word	0x00000000
        /*8014*/ 	.short	0x0100
        /*8016*/ 	.byte	0x09
	.zero		1


	//   ....[1]....
        /*8018*/ 	.word	0x00000330
        /*801c*/ 	.word	0x000000ff
        /*8020*/ 	.word	0x00000010
        /*8024*/ 	.short	0x0100
        /*8026*/ 	.byte	0x09
	.zero		1


	//   ....[2]....
        /*8028*/ 	.word	0x00000340
        /*802c*/ 	.word	0x000000ff
        /*8030*/ 	.word	0x00000008
        /*8034*/ 	.short	0x0100
        /*8036*/ 	.byte	0x09
	.zero		1


	//   ....[3]....
        /*8038*/ 	.word	0x00000350
        /*803c*/ 	.word	0x000000ff
        /*8040*/ 	.word	0x00000018
        /*8044*/ 	.short	0x0100
        /*8046*/ 	.byte	0x09
	.zero		1


	//   ....[4]....
        /*8048*/ 	.word	0x00000720
        /*804c*/ 	.word	0x000000ff
        /*8050*/ 	.word	0x00000030
        /*8054*/ 	.short	0x0100
        /*8056*/ 	.byte	0x06
	.zero		1


	//   ....[5]....
        /*8058*/ 	.word	0x000007a0
        /*805c*/ 	.word	0x000000ff
        /*8060*/ 	.word	0x00000038
        /*8064*/ 	.short	0x0100
        /*8066*/ 	.byte	0x06
	.zero		1


	//   ....[6]....
        /*8068*/ 	.word	0x00002d40
        /*806c*/ 	.word	0x000000ff
        /*8070*/ 	.word	0x00000000
        /*8074*/ 	.short	0x010a
        /*8076*/ 	.byte	0x06
	.zero		1


	//   ....[7]....
        /*8078*/ 	.word	0x00002d80
        /*807c*/ 	.word	0x000000ff
        /*8080*/ 	.word	0x00000000
        /*8084*/ 	.short	0x010a
        /*8086*/ 	.byte	0x06
	.zero		1


	//   ....[8]....
        /*8088*/ 	.word	0x00009090
        /*808c*/ 	.word	0x000000ff
        /*8090*/ 	.word	0x00000000
        /*8094*/ 	.short	0x010a
        /*8096*/ 	.byte	0x10
	.zero		1


	//   ....[9]....
        /*8098*/ 	.word	0x000090d0
        /*809c*/ 	.word	0x000000ff
        /*80a0*/ 	.word	0x00000000
        /*80a4*/ 	.short	0x010a
        /*80a6*/ 	.byte	0x10
	.zero		1


	//   ....[10]....
        /*80a8*/ 	.word	0x00011920
        /*80ac*/ 	.word	0x00000000
        /*80b0*/ 	.word	0x00000000
        /*80b4*/ 	.short	0x0101
        /*80b6*/ 	.byte	0x3f
	.zero		1


	//   ....[11]....
        /*80b8*/ 	.word	0x00015430
        /*80bc*/ 	.word	0x00000000
        /*80c0*/ 	.word	0x00000000
        /*80c4*/ 	.short	0x0101
        /*80c6*/ 	.byte	0x3f
	.zero		1


	//   ....[12]....
        /*80c8*/ 	.word	0x00029cb0
        /*80cc*/ 	.word	0x0000000f
        /*80d0*/ 	.word	0x00000010
        /*80d4*/ 	.short	0x010a
        /*80d6*/ 	.byte	0x3f
	.zero		1


	//   ....[13]....
        /*80d8*/ 	.word	0x0002a0d0
        /*80dc*/ 	.word	0x00000002
        /*80e0*/ 	.word	0x00000038
        /*80e4*/ 	.short	0x0101
        /*80e6*/ 	.byte	0x3f
	.zero		1


	//   ....[14]....
        /*80e8*/ 	.word	0x0002a800
        /*80ec*/ 	.word	0x00000005
        /*80f0*/ 	.word	0x00000000
        /*80f4*/ 	.short	0x010a
        /*80f6*/ 	.byte	0x3f
	.zero		1


	//   ....[15]....
        /*80f8*/ 	.word	0x0002a890
        /*80fc*/ 	.word	0x00000003
        /*8100*/ 	.word	0x00000000
        /*8104*/ 	.short	0x010a
        /*8106*/ 	.byte	0x3f
	.zero		1


	//   ....[16]....
        /*8108*/ 	.word	0x0002a900
        /*810c*/ 	.word	0x00000003
        /*8110*/ 	.word	0x00000000
        /*8114*/ 	.short	0x010a
        /*8116*/ 	.byte	0x3f
	.zero		1


	//   ....[17]....
        /*8118*/ 	.word	0x0002a970
        /*811c*/ 	.word	0x00000002
        /*8120*/ 	.word	0x00000000
        /*8124*/ 	.short	0x010a
        /*8126*/ 	.byte	0x3f
	.zero		1


	//   ....[18]....
        /*8128*/ 	.word	0x0002aa50
        /*812c*/ 	.word	0x0000000f
        /*8130*/ 	.word	0x00000010
        /*8134*/ 	.short	0x010a
        /*8136*/ 	.byte	0x3f
	.zero		1


	//   ....[19]....
        /*8138*/ 	.word	0x0002ab20
        /*813c*/ 	.word	0x00000005
        /*8140*/ 	.word	0x00000000
        /*8144*/ 	.short	0x010a
        /*8146*/ 	.byte	0x3f
	.zero		1


	//----- nvinfo : EIATTR_NUM_MBARRIERS
	.align		4
.L_30:
        /*8148*/ 	.byte	0x03, 0x38
        /*814a*/ 	.short	0x0006


	//----- nvinfo : EIATTR_EXIT_INSTR_OFFSETS
	.align		4
        /*814c*/ 	.byte	0x04, 0x1c
        /*814e*/ 	.short	(.L_32 - .L_31)


	//   ....[0]....
.L_31:
        /*8150*/ 	.word	0x00000990


	//   ....[1]....
        /*8154*/ 	.word	0x00001230


	//   ....[2]....
        /*8158*/ 	.word	0x000293a0


	//   ....[3]....
        /*815c*/ 	.word	0x00029940


	//   ....[4]....
        /*8160*/ 	.word	0x0002a8e0


	//----- nvinfo : EIATTR_MAX_THREADS
	.align		4
.L_32:
        /*8164*/ 	.byte	0x04, 0x05
        /*8166*/ 	.short	(.L_34 - .L_33)
.L_33:
        /*8168*/ 	.word	0x00000180
        /*816c*/ 	.word	0x00000001
        /*8170*/ 	.word	0x00000001


	//----- nvinfo : EIATTR_CRS_STACK_SIZE
	.align		4
.L_34:
        /*8174*/ 	.byte	0x04, 0x1e
        /*8176*/ 	.short	(.L_36 - .L_35)
.L_35:
        /*8178*/ 	.word	0x00000000


	//----- nvinfo : EIATTR_CBANK_PARAM_SIZE
	.align		4
.L_36:
        /*817c*/ 	.byte	0x03, 0x19
        /*817e*/ 	.short	0x0470


	//----- nvinfo : EIATTR_PARAM_CBANK
	.align		4
        /*8180*/ 	.byte	0x04, 0x0a
        /*8182*/ 	.short	(.L_38 - .L_37)
	.align		4
.L_37:
        /*8184*/ 	.word	index@(.nv.constant0._ZN7cutlass13device_kernelINS_4gemm6kernel13GemmUniversalIN4cute5tupleIJiiiiEEENS1_10collective13CollectiveMmaINS1_37MainloopSm90TmaGmmaWarpSpecializedFP8ILi2ENS5_IJNS4_1CILi2EEENSA_ILi1EEESC_EEENS1_35KernelTmaWarpSpecializedCooperativeEEENS5_IJNSA_ILi128EEENSA_ILi512EEESG_EEENS_12float_e4m3_tENS5_IJlSC_lEEESJ_SK_NS4_8TiledMMAINS4_8MMA_AtomIJNS4_4SM904GMMA31MMA_64x256x32_F32E4M3E4M3_SS_TNILNSO_7ScaleInE1ELSQ_1EEEEEENS4_6LayoutISD_NS5_IJSC_NSA_ILi0EEESU_EEEEENS5_IJNS4_10UnderscoreESX_SX_EEEEENS4_13SM90_TMA_LOADENS4_14ComposedLayoutINS4_7SwizzleILi3ELi4ELi3EEENS4_18smem_ptr_flag_bitsILi8EEENST_INS5_IJNSA_ILi8EEESG_EEENS5_IJSG_SC_EEEEEEEvNS4_8identityENS4_23SM90_TMA_LOAD_MULTICASTES1A_vS1B_EENS_8epilogue10collective6detail29Sm90TmaWarpSpecializedAdapterINS1F_15DefaultEpilogueISJ_SK_SK_NS1E_6thread17LinearCombinationISJ_Li1EffLNS1J_9ScaleType4KindE0ELNS_15FloatRoundStyleE2ESJ_EENS1_15EpilogueDefaultEEEEEvvEEEEvNT_6ParamsE)
        /*8188*/ 	.short	0x0210
        /*818a*/ 	.short	0x0470


	//----- nvinfo : EIATTR_SW_WAR
	.align		4
.L_38:
        /*818c*/ 	.byte	0x04, 0x36
        /*818e*/ 	.short	(.L_40 - .L_39)
.L_39:
        /*8190*/ 	.word	0x00000008
.L_40:


//--------------------- .nv.callgraph             --------------------------
	.section	.nv.callgraph,"",@"SHT_CUDA_CALLGRAPH"
	.align	4
	.sectionentsize	8
	.align		4
        /*0000*/ 	.word	0x00000000
	.align		4
        /*0004*/ 	.word	0xffffffff
	.align		4
        /*0008*/ 	.word	0x00000000
	.align		4
        /*000c*/ 	.word	0xfffffffe
	.align		4
        /*0010*/ 	.word	0x00000000
	.align		4
        /*0014*/ 	.word	0xfffffffd
	.align		4
        /*0018*/ 	.word	0x00000000
	.align		4
        /*001c*/ 	.word	0xfffffffc


//--------------------- .nv.constant4             --------------------------
	.section	.nv.constant4,"a",@progbits
	.align	8
	.align		8
.nv.constant4:
        /*0000*/ 	.dword	_ZN39_INTERNAL_47889fd5_4_k_cu_25661d55_86464cuda3std3__45__cpo5beginE
	.align		8
        /*0008*/ 	.dword	_ZN39_INTERNAL_47889fd5_4_k_cu_25661d55_86464cuda3std3__45__cpo3endE
	.align		8
        /*0010*/ 	.dword	_ZN39_INTERNAL_47889fd5_4_k_cu_25661d55_86464cuda3std3__45__cpo6cbeginE
	.align		8
        /*0018*/ 	.dword	_ZN39_INTERNAL_47889fd5_4_k_cu_25661d55_86464cuda3std3__45__cpo4cendE
	.align		8
        /*0020*/ 	.dword	_ZN39_INTERNAL_47889fd5_4_k_cu_25661d55_86464cuda3std3__441_GLOBAL__N__47889fd5_4_k_cu_25661d55_86466ignoreE
	.align		8
        /*0028*/ 	.dword	_ZN39_INTERNAL_47889fd5_4_k_cu_25661d55_86464cuda3std3__419piecewise_constructE
	.align		8
        /*0030*/ 	.dword	_ZN39_INTERNAL_47889fd5_4_k_cu_25661d55_86464cuda3std3__48in_placeE
	.align		8
        /*0038*/ 	.dword	_ZN39_INTERNAL_47889fd5_4_k_cu_25661d55_86464cuda3std6ranges3__45__cpo4swapE
	.align		8
        /*0040*/ 	.dword	_ZN39_INTERNAL_47889fd5_4_k_cu_25661d55_86464cuda3std6ranges3__45__cpo9iter_moveE
	.align		8
        /*0048*/ 	.dword	_ZN39_INTERNAL_47889fd5_4_k_cu_25661d55_86464cute7productE
	.align		8
        /*0050*/ 	.dword	_ZN39_INTERNAL_47889fd5_4_k_cu_25661d55_86464cute1_E


//--------------------- .text._ZN7cutlass13device_kernelINS_4gemm6kernel13GemmUniversalIN4cute5tupleIJiiiiEEENS1_10collective13CollectiveMmaINS1_37MainloopSm90TmaGmmaWarpSpecializedFP8ILi2ENS5_IJNS4_1CILi2EEENSA_ILi1EEESC_EEENS1_35KernelTmaWarpSpecializedCooperativeEEENS5_IJNSA_ILi128EEENSA_ILi512EEESG_EEENS_12float_e4m3_tENS5_IJlSC_lEEESJ_SK_NS4_8TiledMMAINS4_8MMA_AtomIJNS4_4SM904GMMA31MMA_64x256x32_F32E4M3E4M3_SS_TNILNSO_7ScaleInE1ELSQ_1EEEEEENS4_6LayoutISD_NS5_IJSC_NSA_ILi0EEESU_EEEEENS5_IJNS4_10UnderscoreESX_SX_EEEEENS4_13SM90_TMA_LOADENS4_14ComposedLayoutINS4_7SwizzleILi3ELi4ELi3EEENS4_18smem_ptr_flag_bitsILi8EEENST_INS5_IJNSA_ILi8EEESG_EEENS5_IJSG_SC_EEEEEEEvNS4_8identityENS4_23SM90_TMA_LOAD_MULTICASTES1A_vS1B_EENS_8epilogue10collective6detail29Sm90TmaWarpSpecializedAdapterINS1F_15DefaultEpilogueISJ_SK_SK_NS1E_6thread17LinearCombinationISJ_Li1EffLNS1J_9ScaleType4KindE0ELNS_15FloatRoundStyleE2ESJ_EENS1_15EpilogueDefaultEEEEEvvEEEEvNT_6ParamsE --------------------------
	.section	.text._ZN7cutlass13device_kernelINS_4gemm6kernel13GemmUniversalIN4cute5tupleIJiiiiEEENS1_10collective13CollectiveMmaINS1_37MainloopSm90TmaGmmaWarpSpecializedFP8ILi2ENS5_IJNS4_1CILi2EEENSA_ILi1EEESC_EEENS1_35KernelTmaWarpSpecializedCooperativeEEENS5_IJNSA_ILi128EEENSA_ILi512EEESG_EEENS_12float_e4m3_tENS5_IJlSC_lEEESJ_SK_NS4_8TiledMMAINS4_8MMA_AtomIJNS4_4SM904GMMA31MMA_64x256x32_F32E4M3E4M3_SS_TNILNSO_7ScaleInE1ELSQ_1EEEEEENS4_6LayoutISD_NS5_IJSC_NSA_ILi0EEESU_EEEEENS5_IJNS4_10UnderscoreESX_SX_EEEEENS4_13SM90_TMA_LOADENS4_14ComposedLayoutINS4_7SwizzleILi3ELi4ELi3EEENS4_18smem_ptr_flag_bitsILi8EEENST_INS5_IJNSA_ILi8EEESG_EEENS5_IJSG_SC_EEEEEEEvNS4_8identityENS4_23SM90_TMA_LOAD_MULTICASTES1A_vS1B_EENS_8epilogue10collective6detail29Sm90TmaWarpSpecializedAdapterINS1F_15DefaultEpilogueISJ_SK_SK_NS1E_6thread17LinearCombinationISJ_Li1EffLNS1J_9ScaleType4KindE0ELNS_15FloatRoundStyleE2ESJ_EENS1_15EpilogueDefaultEEEEEvvEEEEvNT_6ParamsE,"ax",@progbits
	.align	128
.text._ZN7cutlass13device_kernelINS_4gemm6kernel13GemmUniversalIN4cute5tupleIJiiiiEEENS1_10collective13CollectiveMmaINS1_37MainloopSm90TmaGmmaWarpSpecializedFP8ILi2ENS5_IJNS4_1CILi2EEENSA_ILi1EEESC_EEENS1_35KernelTmaWarpSpecializedCooperativeEEENS5_IJNSA_ILi128EEENSA_ILi512EEESG_EEENS_12float_e4m3_tENS5_IJlSC_lEEESJ_SK_NS4_8TiledMMAINS4_8MMA_AtomIJNS4_4SM904GMMA31MMA_64x256x32_F32E4M3E4M3_SS_TNILNSO_7ScaleInE1ELSQ_1EEEEEENS4_6LayoutISD_NS5_IJSC_NSA_ILi0EEESU_EEEEENS5_IJNS4_10UnderscoreESX_SX_EEEEENS4_13SM90_TMA_LOADENS4_14ComposedLayoutINS4_7SwizzleILi3ELi4ELi3EEENS4_18smem_ptr_flag_bitsILi8EEENST_INS5_IJNSA_ILi8EEESG_EEENS5_IJSG_SC_EEEEEEEvNS4_8identityENS4_23SM90_TMA_LOAD_MULTICASTES1A_vS1B_EENS_8epilogue10collective6detail29Sm90TmaWarpSpecializedAdapterINS1F_15DefaultEpilogueISJ_SK_SK_NS1E_6thread17LinearCombinationISJ_Li1EffLNS1J_9ScaleType4KindE0ELNS_15FloatRoundStyleE2ESJ_EENS1_15EpilogueDefaultEEEEEvvEEEEvNT_6ParamsE:
        .type           _ZN7cutlass13device_kernelINS_4gemm6kernel13GemmUniversalIN4cute5tupleIJiiiiEEENS1_10collective13CollectiveMmaINS1_37MainloopSm90TmaGmmaWarpSpecializedFP8ILi2ENS5_IJNS4_1CILi2EEENSA_ILi1EEESC_EEENS1_35KernelTmaWarpSpecializedCooperativeEEENS5_IJNSA_ILi128EEENSA_ILi512EEESG_EEENS_12float_e4m3_tENS5_IJlSC_lEEESJ_SK_NS4_8TiledMMAINS4_8MMA_AtomIJNS4_4SM904GMMA31MMA_64x256x32_F32E4M3E4M3_SS_TNILNSO_7ScaleInE1ELSQ_1EEEEEENS4_6LayoutISD_NS5_IJSC_NSA_ILi0EEESU_EEEEENS5_IJNS4_10UnderscoreESX_SX_EEEEENS4_13SM90_TMA_LOADENS4_14ComposedLayoutINS4_7SwizzleILi3ELi4ELi3EEENS4_18smem_ptr_flag_bitsILi8EEENST_INS5_IJNSA_ILi8EEESG_EEENS5_IJSG_SC_EEEEEEEvNS4_8identityENS4_23SM90_TMA_LOAD_MULTICASTES1A_vS1B_EENS_8epilogue10collective6detail29Sm90TmaWarpSpecializedAdapterINS1F_15DefaultEpilogueISJ_SK_SK_NS1E_6thread17LinearCombinationISJ_Li1EffLNS1J_9ScaleType4KindE0ELNS_15FloatRoundStyleE2ESJ_EENS1_15EpilogueDefaultEEEEEvvEEEEvNT_6ParamsE,@function
        .size           _ZN7cutlass13device_kernelINS_4gemm6kernel13GemmUniversalIN4cute5tupleIJiiiiEEENS1_10collective13CollectiveMmaINS1_37MainloopSm90TmaGmmaWarpSpecializedFP8ILi2ENS5_IJNS4_1CILi2EEENSA_ILi1EEESC_EEENS1_35KernelTmaWarpSpecializedCooperativeEEENS5_IJNSA_ILi128EEENSA_ILi512EEESG_EEENS_12float_e4m3_tENS5_IJlSC_lEEESJ_SK_NS4_8TiledMMAINS4_8MMA_AtomIJNS4_4SM904GMMA31MMA_64x256x32_F32E4M3E4M3_SS_TNILNSO_7ScaleInE1ELSQ_1EEEEEENS4_6LayoutISD_NS5_IJSC_NSA_ILi0EEESU_EEEEENS5_IJNS4_10UnderscoreESX_SX_EEEEENS4_13SM90_TMA_LOADENS4_14ComposedLayoutINS4_7SwizzleILi3ELi4ELi3EEENS4_18smem_ptr_flag_bitsILi8EEENST_INS5_IJNSA_ILi8EEESG_EEENS5_IJSG_SC_EEEEEEEvNS4_8identityENS4_23SM90_TMA_LOAD_MULTICASTES1A_vS1B_EENS_8epilogue10collective6detail29Sm90TmaWarpSpecializedAdapterINS1F_15DefaultEpilogueISJ_SK_SK_NS1E_6thread17LinearCombinationISJ_Li1EffLNS1J_9ScaleType4KindE0ELNS_15FloatRoundStyleE2ESJ_EENS1_15EpilogueDefaultEEEEEvvEEEEvNT_6ParamsE,(.L_x_584 - _ZN7cutlass13device_kernelINS_4gemm6kernel13GemmUniversalIN4cute5tupleIJiiiiEEENS1_10collective13CollectiveMmaINS1_37MainloopSm90TmaGmmaWarpSpecializedFP8ILi2ENS5_IJNS4_1CILi2EEENSA_ILi1EEESC_EEENS1_35KernelTmaWarpSpecializedCooperativeEEENS5_IJNSA_ILi128EEENSA_ILi512EEESG_EEENS_12float_e4m3_tENS5_IJlSC_lEEESJ_SK_NS4_8TiledMMAINS4_8MMA_AtomIJNS4_4SM904GMMA31MMA_64x256x32_F32E4M3E4M3_SS_TNILNSO_7ScaleInE1ELSQ_1EEEEEENS4_6LayoutISD_NS5_IJSC_NSA_ILi0EEESU_EEEEENS5_IJNS4_10UnderscoreESX_SX_EEEEENS4_13SM90_TMA_LOADENS4_14ComposedLayoutINS4_7SwizzleILi3ELi4ELi3EEENS4_18smem_ptr_flag_bitsILi8EEENST_INS5_IJNSA_ILi8EEESG_EEENS5_IJSG_SC_EEEEEEEvNS4_8identityENS4_23SM90_TMA_LOAD_MULTICASTES1A_vS1B_EENS_8epilogue10collective6detail29Sm90TmaWarpSpecializedAdapterINS1F_15DefaultEpilogueISJ_SK_SK_NS1E_6thread17LinearCombinationISJ_Li1EffLNS1J_9ScaleType4KindE0ELNS_15FloatRoundStyleE2ESJ_EENS1_15EpilogueDefaultEEEEEvvEEEEvNT_6ParamsE)
        .other          _ZN7cutlass13device_kernelINS_4gemm6kernel13GemmUniversalIN4cute5tupleIJiiiiEEENS1_10collective13CollectiveMmaINS1_37MainloopSm90TmaGmmaWarpSpecializedFP8ILi2ENS5_IJNS4_1CILi2EEENSA_ILi1EEESC_EEENS1_35KernelTmaWarpSpecializedCooperativeEEENS5_IJNSA_ILi128EEENSA_ILi512EEESG_EEENS_12float_e4m3_tENS5_IJlSC_lEEESJ_SK_NS4_8TiledMMAINS4_8MMA_AtomIJNS4_4SM904GMMA31MMA_64x256x32_F32E4M3E4M3_SS_TNILNSO_7ScaleInE1ELSQ_1EEEEEENS4_6LayoutISD_NS5_IJSC_NSA_ILi0EEESU_EEEEENS5_IJNS4_10UnderscoreESX_SX_EEEEENS4_13SM90_TMA_LOADENS4_14ComposedLayoutINS4_7SwizzleILi3ELi4ELi3EEENS4_18smem_ptr_flag_bitsILi8EEENST_INS5_IJNSA_ILi8EEESG_EEENS5_IJSG_SC_EEEEEEEvNS4_8identityENS4_23SM90_TMA_LOAD_MULTICASTES1A_vS1B_EENS_8epilogue10collective6detail29Sm90TmaWarpSpecializedAdapterINS1F_15DefaultEpilogueISJ_SK_SK_NS1E_6thread17LinearCombinationISJ_Li1EffLNS1J_9ScaleType4KindE0ELNS_15FloatRoundStyleE2ESJ_EENS1_15EpilogueDefaultEEEEEvvEEEEvNT_6ParamsE,@"STO_CUDA_ENTRY STV_DEFAULT"
_ZN7cutlass13device_kernelINS_4gemm6kernel13GemmUniversalIN4cute5tupleIJiiiiEEENS1_10collective13CollectiveMmaINS1_37MainloopSm90TmaGmmaWarpSpecializedFP8ILi2ENS5_IJNS4_1CILi2EEENSA_ILi1EEESC_EEENS1_35KernelTmaWarpSpecializedCooperativeEEENS5_IJNSA_ILi128EEENSA_ILi512EEESG_EEENS_12float_e4m3_tENS5_IJlSC_lEEESJ_SK_NS4_8TiledMMAINS4_8MMA_AtomIJNS4_4SM904GMMA31MMA_64x256x32_F32E4M3E4M3_SS_TNILNSO_7ScaleInE1ELSQ_1EEEEEENS4_6LayoutISD_NS5_IJSC_NSA_ILi0EEESU_EEEEENS5_IJNS4_10UnderscoreESX_SX_EEEEENS4_13SM90_TMA_LOADENS4_14ComposedLayoutINS4_7SwizzleILi3ELi4ELi3EEENS4_18smem_ptr_flag_bitsILi8EEENST_INS5_IJNSA_ILi8EEESG_EEENS5_IJSG_SC_EEEEEEEvNS4_8identityENS4_23SM90_TMA_LOAD_MULTICASTES1A_vS1B_EENS_8epilogue10collective6detail29Sm90TmaWarpSpecializedAdapterINS1F_15DefaultEpilogueISJ_SK_SK_NS1E_6thread17LinearCombinationISJ_Li1EffLNS1J_9ScaleType4KindE0ELNS_15FloatRoundStyleE2ESJ_EENS1_15EpilogueDefaultEEEEEvvEEEEvNT_6ParamsE:
[----:B------:R-:W0:Y:S02]  /*0000*/  LDC R1, c[0x0][0x28] ;  /* 0x00000a00ff017b82 */ /* 0x000e240000000800 */
[----:B0-----:R-:W-:Y:S01]  /*0010*/  VIADD R1, R1, 0xfffff338 ;  /* 0xfffff33801017836 */ /* 0x001fe20000000000 */
[----:B------:R-:W0:Y:S01]  /*0020*/  S2R R4, SR_TID.X ;  /* 0x0000000000047919 */ /* 0x000e220000002100 */
[----:B------:R-:W-:Y:S01]  /*0030*/  ELECT P0, URZ, PT ;  /* 0x00000000003f782f */ /* 0x000fe20003800000 */
[----:B------:R-:W-:Y:S01]  /*0040*/  BSSY B0, `(.L_x_0) ;  /* 0x0000015000007945 */ /* 0x000fe20003800000 */
[--C-:B0-----:R-:W-:Y:S02]  /*0050*/  SHF.R.U32.HI R0, RZ, 0x5, R4.reuse ;  /* 0x00000005ff007819 */ /* 0x101fe40000011604 */
[----:B------:R-:W-:-:S03]  /*0060*/  SHF.R.U32.HI R2, RZ, 0x7, R4 ;  /* 0x00000007ff027819 */ /* 0x000fc60000011604 */
[----:B------:R-:W0:Y:S04]  /*0070*/  SHFL.IDX PT, R3, R0, RZ, 0x1f ;  /* 0x00001fff00037589 */ /* 0x000e2800000e0000 */
[----:B------:R-:W1:Y:S01]  /*0080*/  SHFL.IDX PT, R2, R2, RZ, 0x1f ;  /* 0x00001fff02027589 */ /* 0x000e6200000e0000 */
[----:B0-----:R-:W-:Y:S02]  /*0090*/  R2UR UR4, R3 ;  /* 0x00000000030472ca */ /* 0x001fe400000e0000 */
[----:B-1----:R-:W-:-:S11]  /*00a0*/  R2UR UR6, R2 ;  /* 0x00000000020672ca */ /* 0x002fd600000e0000 */
[----:B------:R-:W-:Y:S02]  /*00b0*/  USHF.R.S32.HI UR5, URZ, 0x1f, UR4 ;  /* 0x0000001f3f057899 */ /* 0x000fe40008011404 */
[----:B------:R-:W-:Y:S02]  /*00c0*/  ISETP.NE.OR P0, PT, RZ, UR4, !P0 ;  /* 0x00000004ff007c0c */ /* 0x000fe4000c705670 */
[----:B------:R-:W-:-:S04]  /*00d0*/  ULEA.HI UR5, UR5, UR4, URZ, 0x2 ;  /* 0x0000000405057291 */ /* 0x000fc8000f8f103f */
[----:B------:R-:W-:-:S04]  /*00e0*/  ULOP3.LUT UR5, UR5, 0xfffffffc, URZ, 0xc0, !UPT ;  /* 0xfffffffc05057892 */ /* 0x000fc8000f8ec03f */
[----:B------:R-:W-:-:S03]  /*00f0*/  UIADD3 UR8, UR4, -UR5, URZ ;  /* 0x8000000504087290 */ /* 0x000fc6000fffe03f */
[----:B------:R-:W-:Y:S09]  /*0100*/  @P0 BRA `(.L_x_1) ;  /* 0x0000000000200947 */ /* 0x000ff20003800000 */
[----:B------:R-:W-:Y:S02]  /*0110*/  ULDC.64 UR4, c[0x0][0x198] ;  /* 0x0000660000047ab9 */ /* 0x000fe40000000a00 */
[----:B------:R-:W-:Y:S02]  /*0120*/  UIADD3 UR10, UP0, UR4, 0xf0, URZ ;  /* 0x000000f0040a7890 */ /* 0x000fe4000ff1e03f */
[----:B------:R-:W-:Y:S02]  /*0130*/  UIADD3 UR4, UP1, UR4, 0x1f0, URZ ;  /* 0x000001f004047890 */ /* 0x000fe4000ff3e03f */
[----:B------:R-:W-:Y:S02]  /*0140*/  UIADD3.X UR11, URZ, UR5, URZ, UP0, !UPT ;  /* 0x000000053f0b7290 */ /* 0x000fe400087fe43f */
[----:B------:R-:W-:-:S07]  /*0150*/  UIADD3.X UR5, URZ, UR5, URZ, UP1, !UPT ;  /* 0x000000053f057290 */ /* 0x000fce0008ffe43f */
[----:B------:R0:W-:Y:S02]  /*0160*/  UTMACCTL.PF [UR10] ;  /* 0x000000000a0079b9 */ /* 0x0001e40008040000 */
[----:B------:R0:W-:Y:S02]  /*0170*/  UTMACCTL.PF [UR4] ;  /* 0x00000000040079b9 */ /* 0x0001e40008040000 */
[----:B0-----:R-:W-:Y:S01]  /*0180*/  NOP ;  /* 0x0000000000007918 */ /* 0x001fe20000000000 */
.L_x_1:
[----:B------:R-:W-:Y:S05]  /*0190*/  BSYNC B0 ;  /* 0x0000000000007941 */ /* 0x000fea0003800000 */
.L_x_0:
[----:B------:R-:W0:Y:S01]  /*01a0*/  SHFL.IDX PT, R3, R0, RZ, 0x1f ;  /* 0x00001fff00037589 */ /* 0x000e2200000e0000 */
[----:B------:R-:W-:Y:S01]  /*01b0*/  UISETP.NE.AND UP0, UPT, UR8, 0x3, UPT ;  /* 0x000000030800788c */ /* 0x000fe2000bf05270 */
[----:B------:R-:W-:Y:S01]  /*01c0*/  ISETP.NE.AND P1, PT, RZ, UR6, PT ;  /* 0x00000006ff007c0c */ /* 0x000fe2000bf25270 */
[----:B------:R-:W-:Y:S02]  /*01d0*/  UIADD3 UR10, UR6, -0x1, URZ ;  /* 0xffffffff060a7890 */ /* 0x000fe4000fffe03f */
[----:B------:R-:W-:Y:S02]  /*01e0*/  UISETP.EQ.OR UP0, UPT, UR8, URZ, !UP0 ;  /* 0x0000003f0800728c */ /* 0x000fe4000c702670 */
[----:B------:R-:W-:Y:S02]  /*01f0*/  UISETP.GE.U32.AND UP1, UPT, UR10, 0x2, UPT ;  /* 0x000000020a00788c */ /* 0x000fe4000bf26070 */
[----:B------:R-:W-:-:S04]  /*0200*/  UISETP.EQ.AND UP0, UPT, UR6, URZ, UP0 ;  /* 0x0000003f0600728c */ /* 0x000fc80008702270 */
[----:B------:R-:W-:-:S04]  /*0210*/  USEL UR13, URZ, 0x1, !UP0 ;  /* 0x000000013f0d7887 */ /* 0x000fc8000c000000 */
[----:B------:R-:W-:Y:S01]  /*0220*/  USEL UR13, UR13, 0x2, UP1 ;  /* 0x000000020d0d7887 */ /* 0x000fe20008800000 */
[----:B0-----:R-:W-:-:S13]  /*0230*/  ISETP.NE.AND P0, PT, R3, RZ, PT ;  /* 0x000000ff0300720c */ /* 0x001fda0003f05270 */
[----:B------:R-:W-:Y:S05]  /*0240*/  @P0 BRA `(.L_x_2) ;  /* 0x0000000000480947 */ /* 0x000fea0003800000 */
[----:B------:R-:W0:Y:S01]  /*0250*/  S2UR UR9, SR_CgaCtaId ;  /* 0x00000000000979c3 */ /* 0x000e220000008800 */
[----:B------:R-:W-:Y:S01]  /*0260*/  UMOV UR4, 0x400 ;  /* 0x0000040000047882 */ /* 0x000fe20000000000 */
[----:B------:R-:W-:Y:S01]  /*0270*/  UMOV UR5, 0x1 ;  /* 0x0000000100057882 */ /* 0x000fe20000000000 */
[----:B------:R-:W-:Y:S01]  /*0280*/  UMOV UR6, 0x4 ;  /* 0x0000000400067882 */ /* 0x000fe20000000000 */
[----:B------:R-:W-:Y:S01]  /*0290*/  ELECT P0, URZ, PT ;  /* 0x00000000003f782f */ /* 0x000fe20003800000 */
[----:B------:R-:W-:-:S04]  /*02a0*/  UIADD3 UR6, -UR6, 0x100000, URZ ;  /* 0x0010000006067890 */ /* 0x000fc8000fffe13f */
[----:B------:R-:W-:Y:S02]  /*02b0*/  USHF.L.U32 UR7, UR6, 0xb, URZ ;  /* 0x0000000b06077899 */ /* 0x000fe4000800063f */
[----:B------:R-:W-:Y:S02]  /*02c0*/  USHF.L.U32 UR6, UR6, 0x1, URZ ;  /* 0x0000000106067899 */ /* 0x000fe4000800063f */
[----:B0-----:R-:W-:Y:S02]  /*02d0*/  ULEA UR9, UR9, UR4, 0x18 ;  /* 0x0000000409097291 */ /* 0x001fe4000f8ec03f */
[----:B------:R-:W-:-:S04]  /*02e0*/  UIADD3 UR4, -UR5, 0x100000, URZ ;  /* 0x0010000005047890 */ /* 0x000fc8000fffe13f */
[----:B------:R-:W-:Y:S02]  /*02f0*/  USHF.L.U32 UR5, UR4, 0xb, URZ ;  /* 0x0000000b04057899 */ /* 0x000fe4000800063f */
[----:B------:R-:W-:Y:S01]  /*0300*/  USHF.L.U32 UR4, UR4, 0x1, URZ ;  /* 0x0000000104047899 */ /* 0x000fe2000800063f */
[----:B------:R-:W0:Y:S11]  /*0310*/  FENCE.VIEW.ASYNC.S ;  /* 0x00000000000073c6 */ /* 0x000e360000000000 */
[----:B0-----:R0:W1:Y:S01]  /*0320*/  SYNCS.EXCH.64 URZ, [UR9], UR4 ;  /* 0x00000004093f75b2 */ /* 0x0010620008000100 */
[----:B------:R0:W2:Y:S01]  /*0330*/  SYNCS.EXCH.64 URZ, [UR9+0x10], UR6 ;  /* 0x00001006093f75b2 */ /* 0x0000a20008000100 */
[----:B------:R0:W3:Y:S01]  /*0340*/  SYNCS.EXCH.64 URZ, [UR9+0x8], UR4 ;  /* 0x00000804093f75b2 */ /* 0x0000e20008000100 */
[----:B------:R0:W4:Y:S01]  /*0350*/  SYNCS.EXCH.64 URZ, [UR9+0x18], UR6 ;  /* 0x00001806093f75b2 */ /* 0x0001220008000100 */
[----:B------:R-:W-:Y:S01]  /*0360*/  NOP ;  /* 0x0000000000007918 */ /* 0x000fe20000000000 */
.L_x_2:
[----:B------:R-:W-:Y:S01]  /*0370*/  SHF.R.S32.HI R2, RZ, 0x1f, R4 ;  /* 0x0000001fff027819 */ /* 0x000fe20000011404 */
[----:B------:R-:W5:Y:S01]  /*0380*/  SHFL.IDX PT, R0, R0, RZ, 0x1f ;  /* 0x00001fff00007589 */ /* 0x000f6200000e0000 */
[----:B0-----:R-:W0:Y:S01]  /*0390*/  S2UR UR9, SR_CTAID.X ;  /* 0x00000000000979c3 */ /* 0x001e220000002500 */
[----:B------:R-:W-:Y:S02]  /*03a0*/  ELECT P0, URZ, PT ;  /* 0x00000000003f782f */ /* 0x000fe40003800000 */
[----:B------:R-:W-:Y:S01]  /*03b0*/  LEA.HI R2, R2, R4, RZ, 0x7 ;  /* 0x0000000402027211 */ /* 0x000fe200078f38ff */
[----:B------:R-:W-:Y:S01]  /*03c0*/  ULDC UR4, c[0x0][0x150] ;  /* 0x0000540000047ab9 */ /* 0x000fe20000000800 */
[----:B------:R-:W-:Y:S01]  /*03d0*/  SHF.R.S32.HI R6, RZ, 0x1f, R3 ;  /* 0x0000001fff067819 */ /* 0x000fe20000011403 */
[----:B------:R-:W-:Y:S01]  /*03e0*/  NOP ;  /* 0x0000000000007918 */ /* 0x000fe20000000000 */
[----:B------:R-:W-:Y:S01]  /*03f0*/  LOP3.LUT R2, R2, 0xffffff80, RZ, 0xc0, !PT ;  /* 0xffffff8002027812 */ /* 0x000fe200078ec0ff */
[----:B------:R-:W-:Y:S01]  /*0400*/  NOP ;  /* 0x0000000000007918 */ /* 0x000fe20000000000 */
[----:B------:R-:W-:Y:S01]  /*0410*/  LEA.HI R6, R6, R3, RZ, 0x2 ;  /* 0x0000000306067211 */ /* 0x000fe200078f10ff */
[----:B------:R-:W1:Y:S02]  /*0420*/  LDC R8, c[0x0][0x144] ;  /* 0x00005100ff087b82 */ /* 0x000e640000000800 */
[----:B------:R-:W-:Y:S01]  /*0430*/  IMAD.IADD R4, R4, 0x1, -R2 ;  /* 0x0000000104047824 */ /* 0x000fe200078e0a02 */
[----:B------:R-:W-:Y:S01]  /*0440*/  LOP3.LUT R6, R6, 0x3ffffffc, RZ, 0xc0, !PT ;  /* 0x3ffffffc06067812 */ /* 0x000fe200078ec0ff */
[----:B------:R-:W2:Y:S03]  /*0450*/  S2R R2, SR_CTAID.Y ;  /* 0x0000000000027919 */ /* 0x000ea60000002600 */
[----:B------:R-:W-:Y:S01]  /*0460*/  SHF.R.S32.HI R5, RZ, 0x1f, R4 ;  /* 0x0000001fff057819 */ /* 0x000fe20000011404 */
[----:B------:R-:W-:Y:S01]  /*0470*/  IMAD.IADD R6, R3, 0x1, -R6 ;  /* 0x0000000103067824 */ /* 0x000fe200078e0a06 */
[----:B------:R-:W3:Y:S02]  /*0480*/  LDC R15, c[0x0][0x148] ;  /* 0x00005200ff0f7b82 */ /* 0x000ee40000000800 */
[----:B------:R-:W-:-:S02]  /*0490*/  LEA.HI R5, R5, R4, RZ, 0x3 ;  /* 0x0000000405057211 */ /* 0x000fc400078f18ff */
[----:B-----5:R-:W-:Y:S02]  /*04a0*/  ISETP.NE.OR P0, PT, R0, RZ, !P0 ;  /* 0x000000ff0000720c */ /* 0x020fe40004705670 */
[--C-:B------:R-:W-:Y:S02]  /*04b0*/  SHF.R.S32.HI R0, RZ, 0x3, R5.reuse ;  /* 0x00000003ff007819 */ /* 0x100fe40000011405 */
[----:B------:R-:W-:Y:S02]  /*04c0*/  SHF.R.S32.HI R5, RZ, 0x1f, R5 ;  /* 0x0000001fff057819 */ /* 0x000fe40000011405 */
[----:B0-----:R-:W-:Y:S02]  /*04d0*/  I2FP.F32.U32 R7, UR9 ;  /* 0x0000000900077c45 */ /* 0x001fe40008201000 */
[----:B------:R-:W-:-:S03]  /*04e0*/  LEA.HI R5, R5, R0, RZ, 0x2 ;  /* 0x0000000005057211 */ /* 0x000fc600078f10ff */
[----:B------:R-:W-:Y:S01]  /*04f0*/  FMUL R7, R7, UR4 ;  /* 0x0000000407077c20 */ /* 0x000fe20008400000 */
[----:B------:R-:W-:Y:S01]  /*0500*/  LOP3.LUT R5, R5, 0xfffffffc, RZ, 0xc0, !PT ;  /* 0xfffffffc05057812 */ /* 0x000fe200078ec0ff */
[----:B------:R-:W-:Y:S01]  /*0510*/  VOTEU.ALL UP0, P0 ;  /* 0x00000000003f7886 */ /* 0x000fe20000000000 */
[----:B------:R-:W-:Y:S01]  /*0520*/  ULDC UR4, c[0x0][0x154] ;  /* 0x0000550000047ab9 */ /* 0x000fe20000000800 */
[----:B------:R-:W-:Y:S02]  /*0530*/  VOTEU.ALL UP1, P0 ;  /* 0x00000000003f7886 */ /* 0x000fe40000020000 */
[----:B------:R-:W0:Y:S01]  /*0540*/  F2I.U32.TRUNC.NTZ R7, R7 ;  /* 0x0000000700077305 */ /* 0x000e22000020f000 */
[----:B------:R-:W-:Y:S01]  /*0550*/  IMAD.IADD R5, R0, 0x1, -R5 ;  /* 0x0000000100057824 */ /* 0x000fe200078e0a05 */
[----:B------:R-:W5:Y:S01]  /*0560*/  @!UP0 S2UR UR7, SR_CgaCtaId ;  /* 0x00000000000789c3 */ /* 0x000f620000008800 */
[----:B------:R-:W-:Y:S02]  /*0570*/  @!UP0 UMOV UR6, 0x400 ;  /* 0x0000040000068882 */ /* 0x000fe40000000000 */
[----:B------:R-:W-:Y:S01]  /*0580*/  IMAD R5, R6, 0x4, R5 ;  /* 0x0000000406057824 */ /* 0x000fe200078e0205 */
[----:B--2---:R-:W-:-:S04]  /*0590*/  I2FP.F32.U32 R6, R2 ;  /* 0x0000000200067245 */ /* 0x004fc80000201000 */
[----:B------:R-:W-:Y:S01]  /*05a0*/  LEA.HI R0, R5, R5, RZ, 0x1 ;  /* 0x0000000505007211 */ /* 0x000fe200078f08ff */
[----:B------:R-:W-:Y:S01]  /*05b0*/  FMUL R6, R6, UR4 ;  /* 0x0000000406067c20 */ /* 0x000fe20008400000 */
[----:B------:R-:W-:Y:S02]  /*05c0*/  UMOV UR4, 0x20 ;  /* 0x0000002000047882 */ /* 0x000fe40000000000 */
[----:B------:R-:W-:Y:S01]  /*05d0*/  LOP3.LUT R0, R0, 0xfffffffe, RZ, 0xc0, !PT ;  /* 0xfffffffe00007812 */ /* 0x000fe200078ec0ff */
[----:B0-----:R-:W-:Y:S01]  /*05e0*/  IMAD.MOV R13, RZ, RZ, -R7 ;  /* 0x000000ffff0d7224 */ /* 0x001fe200078e0a07 */
[----:B------:R-:W-:-:S04]  /*05f0*/  @!UP0 UIADD3 UR4, -UR4, 0x100000, URZ ;  /* 0x0010000004048890 */ /* 0x000fc8000fffe13f */
[----:B------:R-:W-:Y:S02]  /*0600*/  @!UP0 USHF.L.U32 UR5, UR4, 0xb, URZ ;  /* 0x0000000b04058899 */ /* 0x000fe4000800063f */
[----:B------:R-:W-:Y:S01]  /*0610*/  @!UP0 USHF.L.U32 UR4, UR4, 0x1, URZ ;  /* 0x0000000104048899 */ /* 0x000fe2000800063f */
[----:B------:R-:W0:Y:S01]  /*0620*/  F2I.U32.TRUNC.NTZ R6, R6 ;  /* 0x0000000600067305 */ /* 0x000e22000020f000 */
[----:B------:R-:W2:Y:S01]  /*0630*/  LDC R7, c[0x0][0x140] ;  /* 0x00005000ff077b82 */ /* 0x000ea20000000800 */
[----:B-1----:R-:W-:Y:S02]  /*0640*/  IMAD R13, R8, R13, UR9 ;  /* 0x00000009080d7e24 */ /* 0x002fe4000f8e020d */
[----:B------:R-:W-:-:S05]  /*0650*/  IMAD.IADD R0, R5, 0x1, -R0 ;  /* 0x0000000105007824 */ /* 0x000fca00078e0a00 */
[----:B------:R-:W-:Y:S01]  /*0660*/  ISETP.NE.AND P2, PT, R0, R13, PT ;  /* 0x0000000d0000720c */ /* 0x000fe20003f45270 */
[C---:B------:R-:W-:Y:S01]  /*0670*/  IMAD.SHL.U32 R0, R5.reuse, 0x4, RZ ;  /* 0x0000000405007824 */ /* 0x040fe200078e00ff */
[----:B-----5:R-:W-:Y:S01]  /*0680*/  @!UP0 ULEA UR6, UR7, UR6, 0x18 ;  /* 0x0000000607068291 */ /* 0x020fe2000f8ec03f */
[----:B------:R-:W-:Y:S01]  /*0690*/  VOTEU.ALL UP0, P0 ;  /* 0x00000000003f7886 */ /* 0x000fe20000000000 */
[----:B------:R-:W-:Y:S01]  /*06a0*/  LOP3.LUT P0, RZ, R4, 0x7, RZ, 0xc0, !PT ;  /* 0x0000000704ff7812 */ /* 0x000fe2000780c0ff */
[----:B0-----:R-:W-:Y:S01]  /*06b0*/  IMAD.MOV R12, RZ, RZ, -R6 ;  /* 0x000000ffff0c7224 */ /* 0x001fe200078e0a06 */
[----:B------:R-:W-:-:S03]  /*06c0*/  LOP3.LUT R9, R5, 0xc, R0, 0x78, !PT ;  /* 0x0000000c05097812 */ /* 0x000fc600078e7800 */
[----:B---3--:R-:W-:Y:S01]  /*06d0*/  IMAD R5, R15, R12, R2 ;  /* 0x0000000c0f057224 */ /* 0x008fe200078e0202 */
[C---:B------:R-:W-:Y:S01]  /*06e0*/  ISETP.LT.U32.AND P0, PT, R9.reuse, 0x2, !P0 ;  /* 0x000000020900780c */ /* 0x040fe20004701070 */
[----:B------:R0:W-:Y:S02]  /*06f0*/  STL [R1+0x454], R9 ;  /* 0x0004540901007387 */ /* 0x0001e40000100800 */
[----:B------:R-:W-:Y:S02]  /*0700*/  @P2 LEA.HI R0, R9, R9, RZ, 0x1 ;  /* 0x0000000909002211 */ /* 0x000fe400078f08ff */
[----:B------:R-:W1:Y:S02]  /*0710*/  FENCE.VIEW.ASYNC.S ;  /* 0x00000000000073c6 */ /* 0x000e640000000000 */
[----:B-1----:R0:W1:Y:S01]  /*0720*/  @!UP0 SYNCS.EXCH.64 URZ, [UR6+0x30], UR4 ;  /* 0x00003004063f85b2 */ /* 0x0020620008000100 */
[----:B--2---:R-:W-:Y:S02]  /*0730*/  ISETP.EQ.U32.AND P4, PT, R7, 0x1, PT ;  /* 0x000000010700780c */ /* 0x004fe40003f82070 */
[----:B------:R-:W-:-:S04]  /*0740*/  @P2 SHF.R.S32.HI R0, RZ, 0x1, R0 ;  /* 0x00000001ff002819 */ /* 0x000fc80000011400 */
[----:B------:R-:W-:Y:S01]  /*0750*/  @P2 ISETP.NE.AND P3, PT, R0, R5, PT ;  /* 0x000000050000220c */ /* 0x000fe20003f65270 */
[----:B------:R-:W-:Y:S01]  /*0760*/  IMAD.MOV.U32 R0, RZ, RZ, 0x1 ;  /* 0x00000001ff007424 */ /* 0x000fe200078e00ff */
[----:B------:R-:W-:Y:S02]  /*0770*/  SEL R5, RZ, 0x1, !P0 ;  /* 0x00000001ff057807 */ /* 0x000fe40004000000 */
[----:B------:R-:W-:-:S04]  /*0780*/  @P2 SEL R0, RZ, 0x1, P3 ;  /* 0x00000001ff002807 */ /* 0x000fc80001800000 */
[----:B------:R-:W-:Y:S01]  /*0790*/  LOP3.LUT R0, R0, R5, RZ, 0xc0, !PT ;  /* 0x0000000500007212 */ /* 0x000fe200078ec0ff */
[----:B------:R0:W2:Y:S01]  /*07a0*/  @!UP1 SYNCS.EXCH.64 URZ, [UR6+0x38], UR4 ;  /* 0x00003804063f95b2 */ /* 0x0000a20008000100 */
[----:B------:R-:W-:-:S03]  /*07b0*/  NOP ;  /* 0x0000000000007918 */ /* 0x000fc60000000000 */
[----:B------:R0:W-:Y:S01]  /*07c0*/  STL [R1+0x450], R0 ;  /* 0x0004500001007387 */ /* 0x0001e20000100800 */
[----:B-1----:R-:W-:Y:S05]  /*07d0*/  @!P4 BRA `(.L_x_3) ;  /* 0x000000000008c947 */ /* 0x002fea0003800000 */
[----:B--2-4-:R-:W-:Y:S01]  /*07e0*/  UCGABAR_ARV ;  /* 0x00000000000079c7 */ /* 0x014fe20008000000 */
[----:B------:R-:W-:Y:S05]  /*07f0*/  BRA `(.L_x_4) ;  /* 0x0000000000047947 */ /* 0x000fea0003800000 */
.L_x_3:
[----:B--2-4-:R-:W-:Y:S01]  /*0800*/  NOP ;  /* 0x0000000000007918 */ /* 0x014fe20000000000 */
.L_x_4:
[----:B0-----:R-:W0:Y:S01]  /*0810*/  LDC R0, c[0x0][0x65c] ;  /* 0x00019700ff007b82 */ /* 0x001e220000000800 */
[----:B------:R-:W-:Y:S02]  /*0820*/  IMAD.U32 R4, RZ, RZ, UR9 ;  /* 0x00000009ff047e24 */ /* 0x000fe4000f8e00ff */
[----:B------:R-:W-:Y:S01]  /*0830*/  IMAD.MOV.U32 R5, RZ, RZ, RZ ;  /* 0x000000ffff057224 */ /* 0x000fe200078e00ff */
[----:B0-----:R-:W-:-:S13]  /*0840*/  ISETP.NE.AND P3, PT, R0, 0x1, PT ;  /* 0x000000010000780c */ /* 0x001fda0003f65270 */
[----:B------:R-:W0:Y:S01]  /*0850*/  @P3 LDC R7, c[0x0][0x10] ;  /* 0x00000400ff073b82 */ /* 0x000e220000000800 */
[----:B------:R-:W-:Y:S02]  /*0860*/  @P3 IMAD.MOV.U32 R3, RZ, RZ, RZ ;  /* 0x000000ffff033224 */ /* 0x000fe400078e00ff */
[----:B------:R-:W-:-:S05]  /*0870*/  @P3 IMAD.MOV.U32 R11, RZ, RZ, RZ ;  /* 0x000000ffff0b3224 */ /* 0x000fca00078e00ff */
[----:B------:R-:W1:Y:S01]  /*0880*/  @!P3 LDC R9, c[0x0][0xc] ;  /* 0x00000300ff09bb82 */ /* 0x000e620000000800 */
[----:B0-----:R-:W-:-:S04]  /*0890*/  @P3 IMAD.WIDE.U32 R6, R7, UR9, R2 ;  /* 0x0000000907063c25 */ /* 0x001fc8000f8e0002 */
[----:B------:R-:W-:Y:S02]  /*08a0*/  @P3 IMAD.MOV.U32 R8, RZ, RZ, R6 ;  /* 0x000000ffff083224 */ /* 0x000fe400078e0006 */
[----:B------:R-:W-:Y:S02]  /*08b0*/  @P3 IMAD.IADD R16, R7, 0x1, R11 ;  /* 0x0000000107103824 */ /* 0x000fe400078e020b */
[----:B-1----:R-:W-:-:S04]  /*08c0*/  @!P3 IMAD.WIDE.U32 R4, R2, R9, R4 ;  /* 0x000000090204b225 */ /* 0x002fc800078e0004 */
[----:B------:R-:W-:Y:S02]  /*08d0*/  @!P3 IMAD.MOV.U32 R8, RZ, RZ, R4 ;  /* 0x000000ffff08b224 */ /* 0x000fe400078e0004 */
[----:B------:R-:W-:-:S03]  /*08e0*/  @!P3 IMAD.MOV.U32 R16, RZ, RZ, R5 ;  /* 0x000000ffff10b224 */ /* 0x000fc600078e0005 */
[----:B------:R0:W-:Y:S04]  /*08f0*/  STL [R1+0x45c], R8 ;  /* 0x00045c0801007387 */ /* 0x0001e80000100800 */
[----:B------:R0:W-:Y:S01]  /*0900*/  STL [R1+0x458], R16 ;  /* 0x0004581001007387 */ /* 0x0001e20000100800 */
[----:B------:R-:W-:Y:S05]  /*0910*/  @!P4 BRA `(.L_x_5) ;  /* 0x00000000000cc947 */ /* 0x000fea0003800000 */
[----:B------:R-:W-:Y:S01]  /*0920*/  UCGABAR_WAIT ;  /* 0x0000000000007dc7 */ /* 0x000fe20008000000 */
[----:B------:R-:W-:Y:S01]  /*0930*/  CCTL.IVALL ;  /* 0x00000000ff00798f */ /* 0x000fe20002000000 */
[----:B------:R-:W-:Y:S05]  /*0940*/  BRA `(.L_x_6) ;  /* 0x0000000000047947 */ /* 0x000fea0003800000 */
.L_x_5:
[----:B------:R-:W-:Y:S06]  /*0950*/  BAR.SYNC.DEFER_BLOCKING 0x0 ;  /* 0x0000000000007b1d */ /* 0x000fec0000010000 */
.L_x_6:
[----:B------:R-:W-:Y:S05]  /*0960*/  @!P1 BRA `(.L_x_7) ;  /* 0x0000028800909947 */ /* 0x000fea0003800000 */
[----:B------:R-:W-:-:S06]  /*0970*/  UISETP.GT.U32.AND UP0, UPT, UR10, 0x1, UPT ;  /* 0x000000010a00788c */ /* 0x000fcc000bf04070 */
[----:B------:R-:W-:-:S13]  /*0980*/  PLOP3.LUT P0, PT, PT, PT, UP0, 0x80, 0x0 ;  /* 0x000000000000781c */ /* 0x000fda0003f0f008 */
[----:B------:R-:W-:Y:S05]  /*0990*/  @P0 EXIT ;  /* 0x000000000000094d */ /* 0x000fea0003800000 */
[----:B------:R-:W-:Y:S01]  /*09a0*/  IMAD.MOV.U32 R5, RZ, RZ, -0x1 ;  /* 0xffffffffff057424 */ /* 0x000fe200078e00ff */
[----:B------:R-:W-:Y:S01]  /*09b0*/  ULDC.64 UR4, c[0x0][0x650] ;  /* 0x0001940000047ab9 */ /* 0x000fe20000000a00 */
[----:B------:R-:W-:Y:S01]  /*09c0*/  IMAD.MOV.U32 R4, RZ, RZ, -0x1 ;  /* 0xffffffffff047424 */ /* 0x000fe200078e00ff */
[----:B------:R-:W-:Y:S01]  /*09d0*/  ISETP.GE.U32.AND P0, PT, R8, UR4, PT ;  /* 0x0000000408007c0c */ /* 0x000fe2000bf06070 */
[----:B------:R-:W-:Y:S01]  /*09e0*/  UMOV UR9, 0xffffffff ;  /* 0xffffffff00097882 */ /* 0x000fe20000000000 */
[----:B------:R1:W-:Y:S01]  /*09f0*/  STL [R1+0x464], R5 ;  /* 0x0004640501007387 */ /* 0x0003e20000100800 */
[----:B------:R-:W-:Y:S02]  /*0a00*/  PRMT R0, RZ, 0x7610, R0 ;  /* 0x00007610ff007816 */ /* 0x000fe40000000000 */
[----:B------:R-:W-:Y:S01]  /*0a10*/  ISETP.GE.U32.AND.EX P0, PT, R16, UR5, PT, P0 ;  /* 0x0000000510007c0c */ /* 0x000fe2000bf06100 */
[----:B------:R1:W-:-:S12]  /*0a20*/  STL [R1+0x460], R4 ;  /* 0x0004600401007387 */ /* 0x0003d80000100800 */
[----:B-1----:R-:W-:Y:S05]  /*0a30*/  @P0 BRA `(.L_x_8) ;  /* 0x00000004003c0947 */ /* 0x002fea0003800000 */
[----:B------:R-:W-:Y:S01]  /*0a40*/  ULDC.64 UR14, c[0x0][0x628] ;  /* 0x00018a00000e7ab9 */ /* 0x000fe20000000a00 */
[----:B------:R-:W1:Y:S01]  /*0a50*/  LDC.64 R6, c[0x0][0x620] ;  /* 0x00018800ff067b82 */ /* 0x000e620000000a00 */
[----:B------:R-:W-:Y:S01]  /*0a60*/  ISETP.NE.U32.AND P0, PT, RZ, UR14, PT ;  /* 0x0000000eff007c0c */ /* 0x000fe2000bf05070 */
[----:B------:R-:W-:Y:S01]  /*0a70*/  ULDC UR11, c[0x0][0x630] ;  /* 0x00018c00000b7ab9 */ /* 0x000fe20000000800 */
[----:B------:R-:W-:Y:S02]  /*0a80*/  R2UR UR4, R8 ;  /* 0x00000000080472ca */ /* 0x000fe400000e0000 */
[----:B------:R-:W-:Y:S02]  /*0a90*/  ISETP.NE.AND.EX P0, PT, RZ, UR15, PT, P0 ;  /* 0x0000000fff007c0c */ /* 0x000fe4000bf05300 */
[----:B------:R-:W-:-:S11]  /*0aa0*/  R2UR UR5, R16 ;  /* 0x00000000100572ca */ /* 0x000fd600000e0000 */
[----:B------:R-:W-:Y:S05]  /*0ab0*/  @!P0 BRA `(.L_x_9) ;  /* 0x0000000000308947 */ /* 0x000fea0003800000 */
[----:B------:R-:W-:Y:S01]  /*0ac0*/  R2UR UR4, R8 ;  /* 0x00000000080472ca */ /* 0x000fe200000e0000 */
[----:B------:R-:W-:Y:S01]  /*0ad0*/  ULDC UR8, c[0x0][0x634] ;  /* 0x00018d0000087ab9 */ /* 0x000fe20000000800 */
[----:B------:R-:W-:-:S11]  /*0ae0*/  R2UR UR10, R16 ;  /* 0x00000000100a72ca */ /* 0x000fd600000e0000 */
[----:B------:R-:W-:-:S04]  /*0af0*/  UIADD3 UR8, UP0, UR4, UR8, URZ ;  /* 0x0000000804087290 */ /* 0x000fc8000ff1e03f */
[----:B------:R-:W-:-:S04]  /*0b00*/  UIADD3.X UR10, URZ, UR10, URZ, UP0, !UPT ;  /* 0x0000000a3f0a7290 */ /* 0x000fc800087fe43f */
[----:B------:R-:W-:-:S04]  /*0b10*/  UIMAD.WIDE.U32 UR4, UR10, UR14, URZ ;  /* 0x0000000e0a0472a5 */ /* 0x000fc8000f8e003f */
[----:B------:R-:W-:Y:S02]  /*0b20*/  UIMAD.WIDE.U32 UR6, UP0, UR8, UR15, UR4 ;  /* 0x0000000f080672a5 */ /* 0x000fe4000f800004 */
[----:B------:R-:W-:Y:S02]  /*0b30*/  UIMAD.WIDE.U32 UR4, UR8, UR14, URZ ;  /* 0x0000000e080472a5 */ /* 0x000fe4000f8e003f */
[----:B------:R-:W-:Y:S02]  /*0b40*/  UIADD3.X UR9, URZ, URZ, URZ, UP0, !UPT ;  /* 0x0000003f3f097290 */ /* 0x000fe400087fe43f */
[----:B------:R-:W-:Y:S01]  /*0b50*/  UIADD3 URZ, UP0, UR5, UR6, URZ ;  /* 0x00000006053f7290 */ /* 0x000fe2000ff1e03f */
[----:B------:R-:W-:-:S03]  /*0b60*/  UMOV UR8, UR7 ;  /* 0x0000000700087c82 */ /* 0x000fc60008000000 */
[----:B------:R-:W-:-:S12]  /*0b70*/  UIMAD.WIDE.U32.X UR4, UR10, UR15, UR8, UP0 ;  /* 0x0000000f0a0472a5 */ /* 0x000fd800080e0408 */
.L_x_9:
[----:B------:R-:W-:Y:S01]  /*0b80*/  USHF.R.U64 UR9, UR4, UR11, UR5 ;  /* 0x0000000b04097299 */ /* 0x000fe20008001205 */
[----:B------:R-:W2:Y:S01]  /*0b90*/  LDC.64 R20, c[0x0][0x640] ;  /* 0x00019000ff147b82 */ /* 0x000ea20000000a00 */
[----:B------:R-:W-:Y:S01]  /*0ba0*/  USHF.R.U32.HI UR4, URZ, UR11, UR5 ;  /* 0x0000000b3f047299 */ /* 0x000fe20008011605 */
[----:B------:R-:W-:Y:S02]  /*0bb0*/  IMAD.MOV.U32 R4, RZ, RZ, R8 ;  /* 0x000000ffff047224 */ /* 0x000fe400078e0008 */
[----:B------:R-:W-:Y:S01]  /*0bc0*/  IMAD R12, R15, R12, R2 ;  /* 0x0000000c0f0c7224 */ /* 0x000fe200078e0202 */
[----:B------:R-:W-:Y:S01]  /*0bd0*/  IADD3 R3, P0, RZ, -UR9, RZ ;  /* 0x80000009ff037c10 */ /* 0x000fe2000ff1e0ff */
[----:B------:R-:W-:Y:S02]  /*0be0*/  IMAD.MOV.U32 R15, RZ, RZ, 0x1 ;  /* 0x00000001ff0f7424 */ /* 0x000fe400078e00ff */
[----:B------:R-:W3:Y:S02]  /*0bf0*/  LDC R10, c[0x0][0x618] ;  /* 0x00018600ff0a7b82 */ /* 0x000ee40000000800 */
[----:B------:R-:W-:-:S04]  /*0c00*/  IMAD.X R5, RZ, RZ, ~UR4, P0 ;  /* 0x80000004ff057e24 */ /* 0x000fc800080e06ff */
[-C--:B-1----:R-:W-:Y:S02]  /*0c10*/  IMAD R0, R5, R6.reuse, RZ ;  /* 0x0000000605007224 */ /* 0x082fe400078e02ff */
[----:B------:R-:W1:Y:S01]  /*0c20*/  LDC R14, c[0x0][0x608] ;  /* 0x00018200ff0e7b82 */ /* 0x000e620000000800 */
[----:B------:R-:W-:Y:S02]  /*0c30*/  IMAD.MOV.U32 R5, RZ, RZ, R16 ;  /* 0x000000ffff057224 */ /* 0x000fe400078e0010 */
[----:B------:R-:W-:-:S05]  /*0c40*/  IMAD.WIDE.U32 R4, R3, R6, R4 ;  /* 0x0000000603047225 */ /* 0x000fca00078e0004 */
[----:B------:R-:W4:Y:S01]  /*0c50*/  LDC R18, c[0x0][0x658] ;  /* 0x00019600ff127b82 */ /* 0x000f220000000800 */
[----:B------:R-:W-:Y:S01]  /*0c60*/  IMAD R3, R3, R7, R0 ;  /* 0x0000000703037224 */ /* 0x000fe200078e0200 */
[----:B--2---:R-:W-:-:S03]  /*0c70*/  ISETP.NE.U32.AND P0, PT, R20, RZ, PT ;  /* 0x000000ff1400720c */ /* 0x004fc60003f05070 */
[----:B------:R-:W-:Y:S01]  /*0c80*/  IMAD.IADD R3, R5, 0x1, R3 ;  /* 0x0000000105037824 */ /* 0x000fe200078e0203 */
[----:B------:R-:W-:Y:S01]  /*0c90*/  ISETP.NE.AND.EX P0, PT, R21, RZ, PT, P0 ;  /* 0x000000ff1500720c */ /* 0x000fe20003f05300 */
[----:B------:R-:W-:Y:S01]  /*0ca0*/  IMAD.MOV.U32 R5, RZ, RZ, -0x1 ;  /* 0xffffffffff057424 */ /* 0x000fe200078e00ff */
[----:B0-----:R-:W0:Y:S02]  /*0cb0*/  LDC R16, c[0x0][0x600] ;  /* 0x00018000ff107b82 */ /* 0x001e240000000800 */
[-CC-:B---3--:R-:W-:Y:S02]  /*0cc0*/  SHF.R.U64 R8, R4, R10.reuse, R3.reuse ;  /* 0x0000000a04087219 */ /* 0x188fe40000001203 */
[----:B------:R-:W-:-:S04]  /*0cd0*/  SHF.R.U32.HI R3, RZ, R10, R3 ;  /* 0x0000000aff037219 */ /* 0x000fc80000011603 */
[----:B------:R-:W2:Y:S01]  /*0ce0*/  LDC R11, c[0x0][0x648] ;  /* 0x00019200ff0b7b82 */ /* 0x000ea20000000800 */
[-CC-:B-1----:R-:W-:Y:S02]  /*0cf0*/  SHF.R.U64 R23, R8, R14.reuse, R3.reuse ;  /* 0x0000000e08177219 */ /* 0x182fe40000001203 */
[----:B------:R-:W-:-:S05]  /*0d00*/  SHF.R.U32.HI R3, RZ, R14, R3 ;  /* 0x0000000eff037219 */ /* 0x000fca0000011603 */
[----:B------:R-:W1:Y:S01]  /*0d10*/  LDC R17, c[0x0][0x638] ;  /* 0x00018e00ff117b82 */ /* 0x000e620000000800 */
[-CC-:B----4-:R-:W-:Y:S02]  /*0d20*/  SHF.R.U64 R10, R23, R18.reuse, R3.reuse ;  /* 0x00000012170a7219 */ /* 0x190fe40000001203 */
[-C--:B------:R-:W-:Y:S02]  /*0d30*/  SHF.L.U32 R0, R5, R18.reuse, RZ ;  /* 0x0000001205007219 */ /* 0x080fe400000006ff */
[----:B------:R-:W-:Y:S01]  /*0d40*/  SHF.R.U32.HI R3, RZ, R18, R3 ;  /* 0x00000012ff037219 */ /* 0x000fe20000011603 */
[----:B------:R-:W-:Y:S01]  /*0d50*/  IMAD.MOV.U32 R2, RZ, RZ, R10 ;  /* 0x000000ffff027224 */ /* 0x000fe200078e000a */
[----:B------:R-:W-:Y:S01]  /*0d60*/  LOP3.LUT R0, RZ, R0, RZ, 0x33, !PT ;  /* 0x00000000ff007212 */ /* 0x000fe200078e33ff */
[----:B------:R-:W3:Y:S01]  /*0d70*/  LDC R19, c[0x0][0x610] ;  /* 0x00018400ff137b82 */ /* 0x000ee20000000800 */
[----:B------:R-:W-:Y:S05]  /*0d80*/  @!P0 BRA `(.L_x_10) ;  /* 0x0000000000288947 */ /* 0x000fea0003800000 */
[----:B------:R-:W4:Y:S02]  /*0d90*/  LDC R7, c[0x0][0x64c] ;  /* 0x00019300ff077b82 */ /* 0x000f240000000800 */
[----:B----4-:R-:W-:-:S05]  /*0da0*/  IADD3 R7, P0, R10, R7, RZ ;  /* 0x000000070a077210 */ /* 0x010fca0007f1e0ff */
[----:B------:R-:W-:-:S04]  /*0db0*/  IMAD.X R9, RZ, RZ, R3, P0 ;  /* 0x000000ffff097224 */ /* 0x000fc800000e0603 */
[----:B------:R-:W-:-:S04]  /*0dc0*/  IMAD.WIDE.U32 R2, R9, R20, RZ ;  /* 0x0000001409027225 */ /* 0x000fc800078e00ff */
[----:B------:R-:W-:-:S04]  /*0dd0*/  IMAD.WIDE.U32 R4, P0, R7, R21, R2 ;  /* 0x0000001507047225 */ /* 0x000fc80007800002 */
[----:B------:R-:W-:-:S04]  /*0de0*/  IMAD.WIDE.U32 R2, R7, R20, RZ ;  /* 0x0000001407027225 */ /* 0x000fc800078e00ff */
[----:B------:R-:W-:Y:S01]  /*0df0*/  IMAD.X R7, RZ, RZ, RZ, P0 ;  /* 0x000000ffff077224 */ /* 0x000fe200000e06ff */
[----:B------:R-:W-:Y:S01]  /*0e00*/  IADD3 RZ, P0, R3, R4, RZ ;  /* 0x0000000403ff7210 */ /* 0x000fe20007f1e0ff */
[----:B------:R-:W-:-:S04]  /*0e10*/  IMAD.MOV.U32 R6, RZ, RZ, R5 ;  /* 0x000000ffff067224 */ /* 0x000fc800078e0005 */
[----:B------:R-:W-:-:S08]  /*0e20*/  IMAD.WIDE.U32.X R2, R9, R21, R6, P0 ;  /* 0x0000001509027225 */ /* 0x000fd000000e0406 */
.L_x_10:
[----:B--2---:R-:W-:Y:S01]  /*0e30*/  SHF.R.U64 R4, R2, R11, R3 ;  /* 0x0000000b02047219 */ /* 0x004fe20000001203 */
[----:B0-----:R-:W-:Y:S01]  /*0e40*/  VIADD R5, R16, 0xffffffff ;  /* 0xffffffff10057836 */ /* 0x001fe20000000000 */
[----:B------:R-:W-:Y:S02]  /*0e50*/  SHF.L.U32 R2, R15, R18, RZ ;  /* 0x000000120f027219 */ /* 0x000fe400000006ff */
[----:B------:R-:W-:Y:S01]  /*0e60*/  LOP3.LUT R3, R23, R0, RZ, 0xc0, !PT ;  /* 0x0000000017037212 */ /* 0x000fe200078ec0ff */
[----:B------:R-:W-:Y:S01]  /*0e70*/  IMAD.MOV R6, RZ, RZ, -R4 ;  /* 0x000000ffff067224 */ /* 0x000fe200078e0a04 */
[----:B------:R-:W-:Y:S02]  /*0e80*/  SEL R0, R13, R12, !P3 ;  /* 0x0000000c0d007207 */ /* 0x000fe40005800000 */
[----:B------:R-:W-:Y:S01]  /*0e90*/  LOP3.LUT R5, R8, R5, RZ, 0xc0, !PT ;  /* 0x0000000508057212 */ /* 0x000fe200078ec0ff */
[----:B------:R-:W-:Y:S02]  /*0ea0*/  IMAD R7, R2, R4, R3 ;  /* 0x0000000402077224 */ /* 0x000fe400078e0203 */
[----:B-1----:R-:W-:-:S02]  /*0eb0*/  IMAD R3, R6, R17, R10 ;  /* 0x0000001106037224 */ /* 0x002fc400078e020a */
[----:B---3--:R-:W-:Y:S02]  /*0ec0*/  IMAD R2, R7, R19, R0 ;  /* 0x0000001307027224 */ /* 0x008fe400078e0200 */
[----:B------:R-:W-:Y:S02]  /*0ed0*/  IMAD R3, R3, R16, R5 ;  /* 0x0000001003037224 */ /* 0x000fe400078e0205 */
[----:B------:R-:W-:-:S03]  /*0ee0*/  IMAD.MOV.U32 R0, RZ, RZ, 0x1 ;  /* 0x00000001ff007424 */ /* 0x000fc600078e00ff */
[----:B------:R-:W-:Y:S02]  /*0ef0*/  SEL R4, R3, R2, !P3 ;  /* 0x0000000203047207 */ /* 0x000fe40005800000 */
[----:B------:R-:W-:-:S03]  /*0f00*/  SEL R2, R2, R3, !P3 ;  /* 0x0000000302027207 */ /* 0x000fc60005800000 */
[----:B------:R1:W-:Y:S04]  /*0f10*/  STL [R1+0x460], R4 ;  /* 0x0004600401007387 */ /* 0x0003e80000100800 */
[----:B------:R1:W-:Y:S02]  /*0f20*/  STL [R1+0x464], R2 ;  /* 0x0004640201007387 */ /* 0x0003e40000100800 */
.L_x_8:
[----:B------:R-:W-:-:S08]  /*0f30*/  NOP ;  /* 0x0000000000007918 */ /* 0x000fd00000000000 */
[----:B------:R-:W2:Y:S02]  /*0f40*/  USETMAXREG.TRY_ALLOC.CTAPOOL UP0, 0xf0 ;  /* 0x000000f0000079c8 */ /* 0x000ea40008000600 */
[----:B--2---:R-:W-:-:S13]  /*0f50*/  PLOP3.LUT P0, PT, PT, PT, UP0, 0x80, 0x0 ;  /* 0x000000000000781c */ /* 0x004fda0003f0f008 */
[----:B------:R-:W-:Y:S05]  /*0f60*/  @!P0 BRA `(.L_x_8) ;  /* 0xfffffffc00f08947 */ /* 0x000fea000383ffff */
[----:B------:R-:W-:Y:S01]  /*0f70*/  ULDC.64 UR4, c[0x0][0x598] ;  /* 0x0001660000047ab9 */ /* 0x000fe20000000a00 */
[----:B------:R-:W-:Y:S01]  /*0f80*/  ULDC.64 UR14, c[0x0][0x208] ;  /* 0x00008200000e7ab9 */ /* 0x000fe20000000a00 */
[----:B------:R-:W-:-:S04]  /*0f90*/  ISETP.NE.U32.AND P0, PT, RZ, UR4, PT ;  /* 0x00000004ff007c0c */ /* 0x000fc8000bf05070 */
[----:B------:R-:W-:-:S13]  /*0fa0*/  ISETP.NE.AND.EX P0, PT, RZ, UR5, PT, P0 ;  /* 0x00000005ff007c0c */ /* 0x000fda000bf05300 */
[----:B------:R-:W-:Y:S05]  /*0fb0*/  @!P0 BRA `(.L_x_11) ;  /* 0x0000000000208947 */ /* 0x000fea0003800000 */
[----:B-1----:R-:W1:Y:S02]  /*0fc0*/  LDC.64 R2, c[0x0][0x598] ;  /* 0x00016600ff027b82 */ /* 0x002e640000000a00 */
[----:B-1----:R-:W2:Y:S02]  /*0fd0*/  LDG.E.64 R2, desc[UR14][R2.64] ;  /* 0x0000000e02027981 */ /* 0x002ea4000c1e1b00 */
[----:B--2---:R-:W-:-:S04]  /*0fe0*/  ISETP.NE.U32.AND P0, PT, R2, RZ, PT ;  /* 0x000000ff0200720c */ /* 0x004fc80003f05070 */
[----:B------:R-:W-:-:S13]  /*0ff0*/  ISETP.NE.AND.EX P0, PT, R3, RZ, PT, P0 ;  /* 0x000000ff0300720c */ /* 0x000fda0003f05300 */
[----:B------:R-:W-:Y:S05]  /*1000*/  @!P0 BRA `(.L_x_11) ;  /* 0x00000000000c8947 */ /* 0x000fea0003800000 */
[----:B------:R-:W2:Y:S02]  /*1010*/  LD.E R2, desc[UR14][R2.64] ;  /* 0x0000000e02027980 */ /* 0x000ea4000c101900 */
[----:B--2---:R-:W-:Y:S01]  /*1020*/  R2UR UR20, R2 ;  /* 0x00000000021472ca */ /* 0x004fe200000e0000 */
[----:B------:R-:W-:-:S14]  /*1030*/  BRA `(.L_x_12) ;  /* 0x0000000000247947 */ /* 0x000fdc0003800000 */
.L_x_11:
[----:B------:R-:W-:Y:S02]  /*1040*/  ULDC.64 UR4, c[0x0][0x588] ;  /* 0x0001620000047ab9 */ /* 0x000fe40000000a00 */
[----:B------:R-:W-:-:S04]  /*1050*/  ISETP.NE.U32.AND P0, PT, RZ, UR4, PT ;  /* 0x00000004ff007c0c */ /* 0x000fc8000bf05070 */
[----:B------:R-:W-:-:S13]  /*1060*/  ISETP.NE.AND.EX P0, PT, RZ, UR5, PT, P0 ;  /* 0x00000005ff007c0c */ /* 0x000fda000bf05300 */
[----:B------:R-:W-:Y:S05]  /*1070*/  @!P0 BRA `(.L_x_13) ;  /* 0x0000000000108947 */ /* 0x000fea0003800000 */
[----:B-1----:R-:W1:Y:S02]  /*1080*/  LDC.64 R2, c[0x0][0x588] ;  /* 0x00016200ff027b82 */ /* 0x002e640000000a00 */
[----:B-1----:R-:W2:Y:S02]  /*1090*/  LDG.E R2, desc[UR14][R2.64] ;  /* 0x0000000e02027981 */ /* 0x002ea4000c1e1900 */
[----:B--2---:R-:W-:Y:S01]  /*10a0*/  R2UR UR20, R2 ;  /* 0x00000000021472ca */ /* 0x004fe200000e0000 */
[----:B------:R-:W-:-:S14]  /*10b0*/  BRA `(.L_x_12) ;  /* 0x0000000000047947 */ /* 0x000fdc0003800000 */
.L_x_13:
[----:B------:R-:W-:-:S05]  /*10c0*/  ULDC UR20, c[0x0][0x580] ;  /* 0x0001600000147ab9 */ /* 0x000fca0000000800 */
.L_x_12:
[----:B------:R-:W-:Y:S02]  /*10d0*/  ULDC.64 UR4, c[0x0][0x5a0] ;  /* 0x0001680000047ab9 */ /* 0x000fe40000000a00 */
        /* <DEDUP_REMOVED lines=11> */
.L_x_14:
        /* <DEDUP_REMOVED lines=8> */
.L_x_16:
[----:B------:R-:W-:-:S05]  /*1210*/  ULDC UR21, c[0x0][0x584] ;  /* 0x0001610000157ab9 */ /* 0x000fca0000000800 */
.L_x_15:
[----:B------:R-:W-:-:S13]  /*1220*/  LOP3.LUT P0, RZ, R0, 0xff, RZ, 0xc0, !PT ;  /* 0x000000ff00ff7812 */ /* 0x000fda000780c0ff */
[----:B------:R-:W-:Y:S05]  /*1230*/  @!P0 EXIT ;  /* 0x000000000000894d */ /* 0x000fea0003800000 */
[----:B------:R-:W-:Y:S01]  /*1240*/  ULDC UR4, c[0x0][0x28c] ;  /* 0x0000a30000047ab9 */ /* 0x000fe20000000800 */
[----:B------:R-:W-:Y:S02]  /*1250*/  ULOP3.LUT UR22, UR13, 0x1, URZ, 0xfc, !UPT ;  /* 0x000000010d167892 */ /* 0x000fe4000f8efc3f */
[----:B------:R-:W-:-:S04]  /*1260*/  UIADD3 UR4, UR4, 0x7f, URZ ;  /* 0x0000007f04047890 */ /* 0x000fc8000fffe03f */
[----:B------:R-:W-:-:S04]  /*1270*/  USHF.R.S32.HI UR5, URZ, 0x1f, UR4 ;  /* 0x0000001f3f057899 */ /* 0x000fc80008011404 */
[----:B------:R-:W-:-:S03]  /*1280*/  ULEA.HI UR5, UR5, UR4, URZ, 0x7 ;  /* 0x0000000405057291 */ /* 0x000fc6000f8f383f */
[----:B------:R-:W-:Y:S01]  /*1290*/  UMOV UR4, URZ ;  /* 0x0000003f00047c82 */ /* 0x000fe20008000000 */
[----:B------:R-:W-:-:S03]  /*12a0*/  USHF.R.S32.HI UR10, URZ, 0x7, UR5 ;  /* 0x000000073f0a7899 */ /* 0x000fc60008011405 */
[----:B------:R-:W-:-:S09]  /*12b0*/  UMOV UR5, URZ ;  /* 0x0000003f00057c82 */ /* 0x000fd20008000000 */
.L_x_553:
[----:B------:R-:W-:Y:S01]  /*12c0*/  STL [R1+0x44c], RZ ;  /* 0x00044cff01007387 */ /* 0x000fe20000100800 */
[----:B--2---:R-:W2:Y:S01]  /*12d0*/  S2UR UR18, SR_CgaCtaId ;  /* 0x00000000001279c3 */ /* 0x004ea20000008800 */
[----:B------:R-:W-:Y:S01]  /*12e0*/  UMOV UR17, 0x400 ;  /* 0x0000040000117882 */ /* 0x000fe20000000000 */
[----:B------:R-:W-:Y:S01]  /*12f0*/  UMOV UR6, URZ ;  /* 0x0000003f00067c82 */ /* 0x000fe20008000000 */
[----:B------:R-:W-:Y:S01]  /*1300*/  STL [R1+0x448], RZ ;  /* 0x000448ff01007387 */ /* 0x000fe20000100800 */
[----:B------:R-:W-:Y:S01]  /*1310*/  UMOV UR7, URZ ;  /* 0x0000003f00077c82 */ /* 0x000fe20008000000 */
[----:B------:R-:W-:Y:S01]  /*1320*/  UMOV UR8, URZ ;  /* 0x0000003f00087c82 */ /* 0x000fe20008000000 */
[----:B------:R-:W-:Y:S01]  /*1330*/  UMOV UR23, UR5 ;  /* 0x0000000500177c82 */ /* 0x000fe20008000000 */
[----:B------:R-:W-:Y:S01]  /*1340*/  STL [R1+0x444], RZ ;  /* 0x000444ff01007387 */ /* 0x000fe20000100800 */
[----:B01----:R-:W1:Y:S01]  /*1350*/  LDC R2, c[0x0][0x28c] ;  /* 0x0000a300ff027b82 */ /* 0x003e620000000800 */
[----:B------:R-:W-:Y:S01]  /*1360*/  UMOV UR24, UR4 ;  /* 0x0000000400187c82 */ /* 0x000fe20008000000 */
[----:B------:R-:W-:Y:S01]  /*1370*/  CS2R R236, SRZ ;  /* 0x0000000000ec7805 */ /* 0x000fe2000001ff00 */
[----:B------:R-:W-:Y:S01]  /*1380*/  STL [R1+0x440], RZ ;  /* 0x000440ff01007387 */ /* 0x000fe20000100800 */
[----:B------:R-:W-:-:S02]  /*1390*/  CS2R R234, SRZ ;  /* 0x0000000000ea7805 */ /* 0x000fc4000001ff00 */
[----:B------:R-:W-:Y:S02]  /*13a0*/  CS2R R232, SRZ ;  /* 0x0000000000e87805 */ /* 0x000fe4000001ff00 */
[----:B------:R-:W-:Y:S01]  /*13b0*/  CS2R R230, SRZ ;  /* 0x0000000000e67805 */ /* 0x000fe2000001ff00 */
[----:B------:R-:W-:Y:S01]  /*13c0*/  STL [R1+0x43c], RZ ;  /* 0x00043cff01007387 */ /* 0x000fe20000100800 */
[----:B------:R-:W-:Y:S02]  /*13d0*/  CS2R R228, SRZ ;  /* 0x0000000000e47805 */ /* 0x000fe4000001ff00 */
[----:B------:R-:W-:Y:S02]  /*13e0*/  CS2R R226, SRZ ;  /* 0x0000000000e27805 */ /* 0x000fe4000001ff00 */
        /* <DEDUP_REMOVED lines=14> */
[----:B-1----:R-:W-:Y:S02]  /*14d0*/  ISETP.GE.AND P0, PT, R2, 0x1, PT ;  /* 0x000000010200780c */ /* 0x002fe40003f06270 */
        /* <DEDUP_REMOVED lines=40> */
[----:B0-----:R-:W-:Y:S02]  /*1760*/  CS2R R16, SRZ ;  /* 0x0000000000107805 */ /* 0x001fe4000001ff00 */
        /* <DEDUP_REMOVED lines=94> */
[----:B------:R-:W-:-:S03]  /*1d50*/  CS2R R150, SRZ ;  /* 0x0000000000967805 */ /* 0x000fc6000001ff00 */
[----:B------:R-:W-:Y:S04]  /*1d60*/  STL [R1+0x3a0], RZ ;  /* 0x0003a0ff01007387 */ /* 0x000fe80000100800 */
        /* <DEDUP_REMOVED lines=104> */
[----:B------:R-:W-:Y:S04]  /*23f0*/  STL [R1], RZ ;  /* 0x000000ff01007387 */ /* 0x000fe80000100800 */
        /* <DEDUP_REMOVED lines=39> */
[----:B------:R-:W-:Y:S01]  /*2670*/  STL [R1+0xa0], RZ ;  /* 0x0000a0ff01007387 */ /* 0x000fe20000100800 */
[----:B------:R-:W0:Y:S03]  /*2680*/  S2R R0, SR_TID.X ;  /* 0x0000000000007919 */ /* 0x000e260000002100 */
        /* <DEDUP_REMOVED lines=8> */
[----:B0-----:R-:W-:-:S03]  /*2710*/  LOP3.LUT R0, R0, 0x80, RZ, 0xc0, !PT ;  /* 0x0000008000007812 */ /* 0x001fc600078ec0ff */
[----:B------:R-:W-:Y:S01]  /*2720*/  STL [R1+0xc4], RZ ;  /* 0x0000c4ff01007387 */ /* 0x000fe20000100800 */
[----:B------:R-:W-:-:S03]  /*2730*/  SHF.R.U32.HI R0, RZ, 0x7, R0 ;  /* 0x00000007ff007819 */ /* 0x000fc60000011600 */
        /* <DEDUP_REMOVED lines=33> */
[----:B------:R-:W0:Y:S04]  /*2950*/  SHFL.IDX PT, R0, R0, RZ, 0x1f ;  /* 0x00001fff00007589 */ /* 0x000e2800000e0000 */
[----:B------:R1:W-:Y:S04]  /*2960*/  STL [R1+0x14c], RZ ;  /* 0x00014cff01007387 */ /* 0x0003e80000100800 */
[----:B------:R1:W-:Y:S04]  /*2970*/  STL [R1+0x150], RZ ;  /* 0x000150ff01007387 */ /* 0x0003e80000100800 */
[----:B------:R1:W-:Y:S04]  /*2980*/  STL [R1+0x154], RZ ;  /* 0x000154ff01007387 */ /* 0x0003e80000100800 */
[----:B------:R1:W-:Y:S04]  /*2990*/  STL [R1+0x158], RZ ;  /* 0x000158ff01007387 */ /* 0x0003e80000100800 */
[----:B------:R1:W-:Y:S04]  /*29a0*/  STL [R1+0x15c], RZ ;  /* 0x00015cff01007387 */ /* 0x0003e80000100800 */
[----:B------:R1:W-:Y:S01]  /*29b0*/  STL [R1+0x160], RZ ;  /* 0x000160ff01007387 */ /* 0x0003e20000100800 */
[----:B0-----:R-:W-:-:S03]  /*29c0*/  R2UR UR11, R0 ;  /* 0x00000000000b72ca */ /* 0x001fc600000e0000 */
[----:B------:R1:W-:Y:S04]  /*29d0*/  STL [R1+0x164], RZ ;  /* 0x000164ff01007387 */ /* 0x0003e80000100800 */
[----:B------:R1:W-:Y:S04]  /*29e0*/  STL [R1+0x168], RZ ;  /* 0x000168ff01007387 */ /* 0x0003e80000100800 */
[----:B------:R1:W-:Y:S02]  /*29f0*/  STL [R1+0x16c], RZ ;  /* 0x00016cff01007387 */ /* 0x0003e40000100800 */
[----:B------:R-:W-:-:S02]  /*2a00*/  ULEA.HI UR12, UR11, UR11, URZ, 0x1 ;  /* 0x0000000b0b0c7291 */ /* 0x000fc4000f8f083f */
[----:B------:R1:W-:Y:S02]  /*2a10*/  STL [R1+0x170], RZ ;  /* 0x000170ff01007387 */ /* 0x0003e40000100800 */
[----:B------:R-:W-:Y:S02]  /*2a20*/  ULOP3.LUT UR16, UR12, 0x7fffe, URZ, 0xc0, !UPT ;  /* 0x0007fffe0c107892 */ /* 0x000fe4000f8ec03f */
[----:B------:R1:W-:Y:S01]  /*2a30*/  STL [R1+0x174], RZ ;  /* 0x000174ff01007387 */ /* 0x0003e20000100800 */
[----:B--2---:R-:W-:Y:S02]  /*2a40*/  ULEA UR12, UR18, UR17, 0x18 ;  /* 0x00000011120c7291 */ /* 0x004fe4000f8ec03f */
[----:B------:R-:W-:Y:S01]  /*2a50*/  UIADD3 UR16, UR11, -UR16, URZ ;  /* 0x800000100b107290 */ /* 0x000fe2000fffe03f */
[----:B------:R1:W-:Y:S03]  /*2a60*/  STL [R1+0x178], RZ ;  /* 0x000178ff01007387 */ /* 0x0003e60000100800 */
[----:B------:R-:W-:Y:S01]  /*2a70*/  ULEA UR16, UR16, UR12, 0xd ;  /* 0x0000000c10107291 */ /* 0x000fe2000f8e683f */
[----:B------:R1:W-:Y:S03]  /*2a80*/  STL [R1+0x17c], RZ ;  /* 0x00017cff01007387 */ /* 0x0003e60000100800 */
[----:B------:R-:W-:Y:S01]  /*2a90*/  UIADD3 UR16, UR16, 0x100, URZ ;  /* 0x0000010010107890 */ /* 0x000fe2000fffe03f */
[----:B------:R1:W-:Y:S03]  /*2aa0*/  STL [R1+0x180], RZ ;  /* 0x000180ff01007387 */ /* 0x0003e60000100800 */
[----:B------:R-:W-:Y:S01]  /*2ab0*/  USHF.R.U32.HI UR11, URZ, 0x4, UR16 ;  /* 0x000000043f0b7899 */ /* 0x000fe20008011610 */
[----:B------:R1:W-:Y:S03]  /*2ac0*/  STL [R1+0x184], RZ ;  /* 0x000184ff01007387 */ /* 0x0003e60000100800 */
[----:B------:R-:W-:Y:S01]  /*2ad0*/  ULOP3.LUT UR11, UR11, 0x3fff, URZ, 0xc0, !UPT ;  /* 0x00003fff0b0b7892 */ /* 0x000fe2000f8ec03f */
[----:B------:R1:W-:Y:S04]  /*2ae0*/  STL [R1+0x188], RZ ;  /* 0x000188ff01007387 */ /* 0x0003e80000100800 */
        /* <DEDUP_REMOVED lines=28> */
[----:B------:R1:W-:Y:S01]  /*2cb0*/  STL [R1+0x1fc], RZ ;  /* 0x0001fcff01007387 */ /* 0x0003e20000100800 */
[----:B------:R-:W-:Y:S05]  /*2cc0*/  @!P0 BRA `(.L_x_17) ;  /* 0x0000006000a88947 */ /* 0x000fea0003800000 */
[----:B------:R-:W-:-:S06]  /*2cd0*/  UISETP.NE.AND UP0, UPT, UR22, 0x3, UPT ;  /* 0x000000031600788c */ /* 0x000fcc000bf05270 */
[----:B------:R-:W-:-:S13]  /*2ce0*/  PLOP3.LUT P1, PT, PT, PT, UP0, 0x80, 0x0 ;  /* 0x000000000000781c */ /* 0x000fda0003f2f008 */
[----:B------:R-:W-:Y:S05]  /*2cf0*/  @!P1 BRA `(.L_x_18) ;  /* 0x0000000000049947 */ /* 0x000fea0003800000 */
[----:B------:R-:W-:Y:S01]  /*2d00*/  BPT.TRAP 0x1 ;  /* 0x000000040000795c */ /* 0x000fe20000300000 */
.L_x_18:
[----:B------:R-:W-:Y:S01]  /*2d10*/  ULEA UR6, UR5, UR12, 0x3 ;  /* 0x0000000c05067291 */ /* 0x000fe2000f8e183f */
[----:B------:R-:W-:-:S05]  /*2d20*/  IMAD.U32 R0, RZ, RZ, UR4 ;  /* 0x00000004ff007e24 */ /* 0x000fca000f8e00ff */
[----:B------:R-:W-:-:S04]  /*2d30*/  SHF.L.U32 R0, R0, 0x1f, RZ ;  /* 0x0000001f00007819 */ /* 0x000fc800000006ff */
[----:B------:R0:W2:Y:S01]  /*2d40*/  SYNCS.PHASECHK.TRANS64.TRYWAIT P0, [UR6], R0 ;  /* 0x00000000ff0075a7 */ /* 0x0000a20008000146 */
[----:B------:R-:W-:Y:S05]  /*2d50*/  @!P1 BRA `(.L_x_19) ;  /* 0x0000000000049947 */ /* 0x000fea0003800000 */
[----:B------:R-:W-:Y:S01]  /*2d60*/  BPT.TRAP 0x1 ;  /* 0x000000040000795c */ /* 0x000fe20000300000 */
.L_x_19:
[----:B--2---:R-:W-:Y:S05]  /*2d70*/  @P0 BRA `(.L_x_20) ;  /* 0x0000000000080947 */ /* 0x004fea0003800000 */
[----:B------:R-:W2:Y:S02]  /*2d80*/  SYNCS.PHASECHK.TRANS64.TRYWAIT P0, [UR6], R0 ;  /* 0x00000000ff0075a7 */ /* 0x000ea40008000146 */
[----:B--2---:R-:W-:Y:S05]  /*2d90*/  @!P0 BRA `(.L_x_21) ;  /* 0x0000027800d48947 */ /* 0x004fea0003800000 */
.L_x_20:
[----:B------:R-:W-:Y:S01]  /*2da0*/  UIADD3 UR6, UR12, 0x8100, URZ ;  /* 0x000081000c067890 */ /* 0x000fe2000fffe03f */
[----:B------:R-:W-:Y:S01]  /*2db0*/  WARPGROUP.ARRIVE ;  /* 0x00000000000079c5 */ /* 0x000fe20000000000 */
[----:B------:R-:W-:Y:S02]  /*2dc0*/  ULOP3.LUT UR7, UR11, 0x10000, URZ, 0xfc, !UPT ;  /* 0x000100000b077892 */ /* 0x000fe4000f8efc3f */
[----:B------:R-:W-:Y:S02]  /*2dd0*/  USHF.R.U32.HI UR6, URZ, 0x4, UR6 ;  /* 0x000000043f067899 */ /* 0x000fe40008011606 */
[----:B------:R-:W-:Y:S02]  /*2de0*/  ULEA UR7, UR5, UR7, 0xa ;  /* 0x0000000705077291 */ /* 0x000fe4000f8e503f */
[----:B------:R-:W-:Y:S01]  /*2df0*/  ULOP3.LUT UR6, UR6, 0x3fff, URZ, 0xc0, !UPT ;  /* 0x00003fff06067892 */ /* 0x000fe2000f8ec03f */
[----:B------:R-:W-:Y:S01]  /*2e00*/  UMOV UR17, 0x40000040 ;  /* 0x4000004000117882 */ /* 0x000fe20000000000 */
[----:B------:R-:W-:-:S02]  /*2e10*/  UMOV UR19, 0x40000040 ;  /* 0x4000004000137882 */ /* 0x000fc40000000000 */
[----:B------:R-:W-:Y:S01]  /*2e20*/  ULOP3.LUT UR6, UR6, 0x10000, URZ, 0xfc, !UPT ;  /* 0x0001000006067892 */ /* 0x000fe2000f8efc3f */
[----:B------:R-:W-:-:S03]  /*2e30*/  UMOV UR16, UR7 ;  /* 0x0000000700107c82 */ /* 0x000fc60008000000 */
[----:B------:R-:W-:-:S07]  /*2e40*/  ULEA UR8, UR5, UR6, 0xc ;  /* 0x0000000605087291 */ /* 0x000fce000f8e603f */
[----:B------:R-:W-:Y:S02]  /*2e50*/  UMOV UR18, UR8 ;  /* 0x0000000800127c82 */ /* 0x000fe40008000000 */
[----:B------:R-:W-:Y:S01]  /*2e60*/  QGMMA.64x256x32.F32.E4M3.E4M3 R24, gdesc[UR16], RZ, !UPT, gsb0 ;  /* 0x03e00000101879f3 */ /* 0x000fe2000c0008ff */
[----:B------:R-:W-:Y:S01]  /*2e70*/  UIADD3 UR18, UR8, 0x800, URZ ;  /* 0x0000080008127890 */ /* 0x000fe2000fffe03f */
[----:B------:R-:W-:Y:S01]  /*2e80*/  UMOV UR19, 0x40000040 ;  /* 0x4000004000137882 */ /* 0x000fe20000000000 */
[----:B------:R-:W-:Y:S02]  /*2e90*/  WARPGROUP.DEPBAR.LE gsb0, 0x0 ;  /* 0x00008000000079c5 */ /* 0x000fe40000010000 */
[----:B------:R-:W-:Y:S04]  /*2ea0*/  STL.64 [R1], R24 ;  /* 0x0000001801007387 */ /* 0x000fe80000100a00 */
[----:B------:R-:W-:Y:S04]  /*2eb0*/  STL.64 [R1+0x8], R26 ;  /* 0x0000081a01007387 */ /* 0x000fe80000100a00 */
        /* <DEDUP_REMOVED lines=61> */
[----:B------:R3:W-:Y:S02]  /*3290*/  STL.64 [R1+0x1f8], R150 ;  /* 0x0001f89601007387 */ /* 0x0007e40000100a00 */
[----:B---3--:R-:W-:-:S06]  /*32a0*/  WARPGROUP.ARRIVE ;  /* 0x00000000000079c5 */ /* 0x008fcc0000000000 */
[----:B------:R-:W-:Y:S03]  /*32b0*/  QGMMA.64x256x32.F32.E4M3.E4M3 R24, gdesc[UR16], RZ, !UPT, gsb0 ;  /* 0x03e00000101879f3 */ /* 0x000fe6000c0008ff */
[----:B------:R-:W-:Y:S02]  /*32c0*/  WARPGROUP.DEPBAR.LE gsb0, 0x0 ;  /* 0x00008000000079c5 */ /* 0x000fe40000010000 */
        /* <DEDUP_REMOVED lines=63> */
[----:B------:R3:W-:Y:S04]  /*36c0*/  STL.64 [R1+0x5d0], R24 ;  /* 0x0005d01801007387 */ /* 0x0007e80000100a00 */
[----:B---3--:R-:W3:Y:S04]  /*36d0*/  LDL.LU.64 R24, [R1] ;  /* 0x0000000001187983 */ /* 0x008ee80000300a00 */
[----:B------:R-:W3:Y:S04]  /*36e0*/  LDL.LU.64 R26, [R1+0x8] ;  /* 0x00000800011a7983 */ /* 0x000ee80000300a00 */
        /* <DEDUP_REMOVED lines=61> */
[----:B------:R-:W3:Y:S01]  /*3ac0*/  LDL.LU.64 R150, [R1+0x1f8] ;  /* 0x0001f80001967983 */ /* 0x000ee20000300a00 */
[----:B------:R-:W-:-:S02]  /*3ad0*/  UIADD3 UR16, UR7, 0x2, URZ ;  /* 0x0000000207107890 */ /* 0x000fc4000fffe03f */
[----:B------:R-:W-:Y:S01]  /*3ae0*/  UIADD3 UR18, UR8, 0x2, URZ ;  /* 0x0000000208127890 */ /* 0x000fe2000fffe03f */
[----:B------:R-:W-:Y:S01]  /*3af0*/  UMOV UR17, 0x40000040 ;  /* 0x4000004000117882 */ /* 0x000fe20000000000 */
[----:B------:R-:W-:Y:S01]  /*3b00*/  UMOV UR19, 0x40000040 ;  /* 0x4000004000137882 */ /* 0x000fe20000000000 */
[----:B---3--:R-:W-:-:S06]  /*3b10*/  WARPGROUP.ARRIVE ;  /* 0x00000000000079c5 */ /* 0x008fcc0000000000 */
[----:B------:R-:W-:Y:S03]  /*3b20*/  QGMMA.64x256x32.F32.E4M3.E4M3 R24, gdesc[UR16], R24, gsb0 ;  /* 0x03e00000101879f3 */ /* 0x000fe60008000818 */
[----:B------:R-:W-:Y:S02]  /*3b30*/  WARPGROUP.DEPBAR.LE gsb0, 0x0 ;  /* 0x00008000000079c5 */ /* 0x000fe40000010000 */
[----:B------:R-:W-:Y:S01]  /*3b40*/  STL.64 [R1], R24 ;  /* 0x0000001801007387 */ /* 0x000fe20000100a00 */
[----:B------:R-:W-:Y:S02]  /*3b50*/  IMAD.MOV.U32 R2, RZ, RZ, R150 ;  /* 0x000000ffff027224 */ /* 0x000fe400078e0096 */
[----:B0-2---:R-:W-:Y:S01]  /*3b60*/  IMAD.MOV.U32 R0, RZ, RZ, R151 ;  /* 0x000000ffff007224 */ /* 0x005fe200078e0097 */
[----:B------:R-:W-:Y:S01]  /*3b70*/  STL.64 [R1+0x8], R26 ;  /* 0x0000081a01007387 */ /* 0x000fe20000100a00 */
[----:B------:R-:W-:-:S02]  /*3b80*/  IMAD.MOV.U32 R4, RZ, RZ, R148 ;  /* 0x000000ffff047224 */ /* 0x000fc400078e0094 */
[----:B------:R-:W-:Y:S01]  /*3b90*/  IMAD.MOV.U32 R3, RZ, RZ, R149 ;  /* 0x000000ffff037224 */ /* 0x000fe200078e0095 */
[----:B------:R-:W-:Y:S01]  /*3ba0*/  STL.64 [R1+0x10], R28 ;  /* 0x0000101c01007387 */ /* 0x000fe20000100a00 */
[----:B------:R-:W-:Y:S02]  /*3bb0*/  IMAD.MOV.U32 R6, RZ, RZ, R146 ;  /* 0x000000ffff067224 */ /* 0x000fe400078e0092 */
[----:B------:R-:W-:Y:S01]  /*3bc0*/  IMAD.MOV.U32 R5, RZ, RZ, R147 ;  /* 0x000000ffff057224 */ /* 0x000fe200078e0093 */
[----:B------:R-:W-:Y:S01]  /*3bd0*/  STL.64 [R1+0x18], R30 ;  /* 0x0000181e01007387 */ /* 0x000fe20000100a00 */
[----:B------:R-:W-:Y:S02]  /*3be0*/  IMAD.MOV.U32 R8, RZ, RZ, R144 ;  /* 0x000000ffff087224 */ /* 0x000fe400078e0090 */
[----:B------:R-:W-:Y:S01]  /*3bf0*/  IMAD.MOV.U32 R7, RZ, RZ, R145 ;  /* 0x000000ffff077224 */ /* 0x000fe200078e0091 */
        /* <DEDUP_REMOVED lines=18> */
[----:B------:R0:W-:Y:S01]  /*3d20*/  STL [R1+0x50], R44 ;  /* 0x0000502c01007387 */ /* 0x0001e20000100800 */
[----:B------:R-:W-:-:S02]  /*3d30*/  IMAD.MOV.U32 R22, RZ, RZ, R130 ;  /* 0x000000ffff167224 */ /* 0x000fc400078e0082 */
[----:B------:R-:W-:Y:S01]  /*3d40*/  IMAD.MOV.U32 R21, RZ, RZ, R131 ;  /* 0x000000ffff157224 */ /* 0x000fe200078e0083 */
[----:B------:R-:W2:Y:S01]  /*3d50*/  LDL.LU.64 R150, [R1+0x7c8] ;  /* 0x0007c80001967983 */ /* 0x000ea20000300a00 */
[----:B------:R-:W-:Y:S02]  /*3d60*/  IMAD.MOV.U32 R212, RZ, RZ, R128 ;  /* 0x000000ffffd47224 */ /* 0x000fe400078e0080 */
[----:B------:R-:W-:Y:S01]  /*3d70*/  IMAD.MOV.U32 R23, RZ, RZ, R129 ;  /* 0x000000ffff177224 */ /* 0x000fe200078e0081 */
[----:B------:R-:W2:Y:S01]  /*3d80*/  LDL.LU.64 R148, [R1+0x7c0] ;  /* 0x0007c00001947983 */ /* 0x000ea20000300a00 */
[----:B------:R-:W-:Y:S02]  /*3d90*/  IMAD.MOV.U32 R210, RZ, RZ, R126 ;  /* 0x000000ffffd27224 */ /* 0x000fe400078e007e */
[----:B------:R-:W-:Y:S01]  /*3da0*/  IMAD.MOV.U32 R211, RZ, RZ, R127 ;  /* 0x000000ffffd37224 */ /* 0x000fe200078e007f */
[----:B------:R-:W2:Y:S01]  /*3db0*/  LDL.LU.64 R146, [R1+0x7b8] ;  /* 0x0007b80001927983 */ /* 0x000ea20000300a00 */
        /* <DEDUP_REMOVED lines=120> */
[----:B------:R-:W-:-:S03]  /*4540*/  IMAD.MOV.U32 R235, RZ, RZ, R45 ;  /* 0x000000ffffeb7224 */ /* 0x000fc600078e002d */
[----:B------:R-:W2:Y:S04]  /*4550*/  LDL.LU.64 R64, [R1+0x670] ;  /* 0x0006700001407983 */ /* 0x000ea80000300a00 */
        /* <DEDUP_REMOVED lines=9> */
[----:B0-----:R-:W2:Y:S04]  /*45f0*/  LDL.LU.64 R44, [R1+0x620] ;  /* 0x00062000012c7983 */ /* 0x001ea80000300a00 */
        /* <DEDUP_REMOVED lines=9> */
[----:B------:R-:W2:Y:S01]  /*4690*/  LDL.LU.64 R24, [R1+0x5d0] ;  /* 0x0005d00001187983 */ /* 0x000ea20000300a00 */
[----:B------:R-:W-:Y:S01]  /*46a0*/  UIADD3 UR18, UR8, 0x802, URZ ;  /* 0x0000080208127890 */ /* 0x000fe2000fffe03f */
[----:B------:R-:W-:Y:S01]  /*46b0*/  UMOV UR19, 0x40000040 ;  /* 0x4000004000137882 */ /* 0x000fe20000000000 */
[----:B--2---:R-:W-:-:S07]  /*46c0*/  WARPGROUP.ARRIVE ;  /* 0x00000000000079c5 */ /* 0x004fce0000000000 */
[----:B------:R-:W-:Y:S03]  /*46d0*/  QGMMA.64x256x32.F32.E4M3.E4M3 R24, gdesc[UR16], R24, gsb0 ;  /* 0x03e00000101879f3 */ /* 0x000fe60008000818 */
        /* <DEDUP_REMOVED lines=23> */
[----:B0-----:R-:W2:Y:S04]  /*4850*/  LDL.LU R108, [R1] ;  /* 0x00000000016c7983 */ /* 0x001ea80000300800 */
[----:B------:R-:W2:Y:S04]  /*4860*/  LDL.LU R109, [R1+0x4] ;  /* 0x00000400016d7983 */ /* 0x000ea80000300800 */
        /* <DEDUP_REMOVED lines=18> */
[----:B------:R-:W2:Y:S01]  /*4990*/  LDL.LU R128, [R1+0x50] ;  /* 0x0000500001807983 */ /* 0x000ea20000300800 */
[----:B------:R-:W-:-:S02]  /*49a0*/  IMAD.MOV.U32 R129, RZ, RZ, R235 ;  /* 0x000000ffff817224 */ /* 0x000fc400078e00eb */
[----:B------:R-:W-:Y:S02]  /*49b0*/  IMAD.MOV.U32 R130, RZ, RZ, R234 ;  /* 0x000000ffff827224 */ /* 0x000fe400078e00ea */
[----:B------:R-:W-:Y:S02]  /*49c0*/  IMAD.MOV.U32 R131, RZ, RZ, R233 ;  /* 0x000000ffff837224 */ /* 0x000fe400078e00e9 */
[----:B------:R-:W-:Y:S02]  /*49d0*/  IMAD.MOV.U32 R132, RZ, RZ, R232 ;  /* 0x000000ffff847224 */ /* 0x000fe400078e00e8 */
[----:B------:R-:W-:Y:S02]  /*49e0*/  IMAD.MOV.U32 R133, RZ, RZ, R231 ;  /* 0x000000ffff857224 */ /* 0x000fe400078e00e7 */
[----:B------:R-:W-:Y:S02]  /*49f0*/  IMAD.MOV.U32 R134, RZ, RZ, R230 ;  /* 0x000000ffff867224 */ /* 0x000fe400078e00e6 */
        /* <DEDUP_REMOVED lines=39> */
[----:B------:R-:W-:Y:S01]  /*4c70*/  IMAD.MOV.U32 R235, RZ, RZ, R0 ;  /* 0x000000ffffeb7224 */ /* 0x000fe200078e0000 */
[----:B------:R-:W-:Y:S02]  /*4c80*/  UIADD3 UR16, UR7, 0x4, URZ ;  /* 0x0000000407107890 */ /* 0x000fe4000fffe03f */
[----:B------:R-:W-:Y:S01]  /*4c90*/  UIADD3 UR18, UR8, 0x4, URZ ;  /* 0x0000000408127890 */ /* 0x000fe2000fffe03f */
[----:B------:R-:W-:Y:S01]  /*4ca0*/  UMOV UR17, 0x40000040 ;  /* 0x4000004000117882 */ /* 0x000fe20000000000 */
[----:B------:R-:W-:Y:S01]  /*4cb0*/  UMOV UR19, 0x40000040 ;  /* 0x4000004000137882 */ /* 0x000fe20000000000 */
[----:B--2---:R-:W-:-:S06]  /*4cc0*/  WARPGROUP.ARRIVE ;  /* 0x00000000000079c5 */ /* 0x004fcc0000000000 */
[----:B------:R-:W-:Y:S03]  /*4cd0*/  QGMMA.64x256x32.F32.E4M3.E4M3 R108, gdesc[UR16], R108, gsb0 ;  /* 0x03e00000106c79f3 */ /* 0x000fe6000800086c */
        /* <DEDUP_REMOVED lines=183> */
[----:B0-----:R-:W2:Y:S04]  /*5850*/  LDL.LU.64 R108, [R1] ;  /* 0x00000000016c7983 */ /* 0x001ea80000300a00 */
        /* <DEDUP_REMOVED lines=63> */
[----:B------:R-:W-:-:S02]  /*5c50*/  UIADD3 UR16, UR7, 0x6, URZ ;  /* 0x0000000607107890 */ /* 0x000fc4000fffe03f */
[----:B------:R-:W-:Y:S01]  /*5c60*/  UIADD3 UR18, UR8, 0x6, URZ ;  /* 0x0000000608127890 */ /* 0x000fe2000fffe03f */
[----:B------:R-:W-:Y:S01]  /*5c70*/  UMOV UR17, 0x40000040 ;  /* 0x4000004000117882 */ /* 0x000fe20000000000 */
[----:B------:R-:W-:Y:S01]  /*5c80*/  UMOV UR19, 0x40000040 ;  /* 0x4000004000137882 */ /* 0x000fe20000000000 */
[----:B------:R-:W-:Y:S01]  /*5c90*/  STL [R1+0x338], RZ ;  /* 0x000338ff01007387 */ /* 0x000fe20000100800 */
[----:B------:R-:W-:-:S03]  /*5ca0*/  ULDC UR7, c[0x0][0x50c] ;  /* 0x0001430000077ab9 */ /* 0x000fc60000000800 */
        /* <DEDUP_REMOVED lines=92> */
[----:B0-----:R-:W3:Y:S04]  /*6270*/  LDL.LU.64 R150, [R1+0x518] ;  /* 0x0005180001967983 */ /* 0x001ee80000300a00 */
        /* <DEDUP_REMOVED lines=21> */
[----:B------:R-:W-:Y:S01]  /*63d0*/  UIADD3 UR18, UR8, 0x806, URZ ;  /* 0x0000080608127890 */ /* 0x000fe2000fffe03f */
[----:B------:R-:W-:-:S02]  /*63e0*/  UMOV UR19, 0x40000040 ;  /* 0x4000004000137882 */ /* 0x000fc40000000000 */
        /* <DEDUP_REMOVED lines=38> */
[----:B---3--:R-:W-:-:S06]  /*6650*/  WARPGROUP.ARRIVE ;  /* 0x00000000000079c5 */ /* 0x008fcc0000000000 */
[----:B------:R-:W-:Y:S01]  /*6660*/  QGMMA.64x256x32.F32.E4M3.E4M3 R24, gdesc[UR16], R24, gsb0 ;  /* 0x03e00000101879f3 */ /* 0x000fe20008000818 */
[----:B------:R0:W-:Y:S04]  /*6670*/  STL [R1+0x238], RZ ;  /* 0x000238ff01007387 */ /* 0x0001e80000100800 */
[----:B------:R0:W-:Y:S04]  /*6680*/  STL [R1+0x234], RZ ;  /* 0x000234ff01007387 */ /* 0x0001e80000100800 */
[----:B------:R0:W-:Y:S04]  /*6690*/  STL [R1+0x230], RZ ;  /* 0x000230ff01007387 */ /* 0x0001e80000100800 */
[----:B------:R0:W-:Y:S04]  /*66a0*/  STL [R1+0x22c], RZ ;  /* 0x00022cff01007387 */ /* 0x0001e80000100800 */
[----:B------:R0:W-:Y:S04]  /*66b0*/  STL [R1+0x228], RZ ;  /* 0x000228ff01007387 */ /* 0x0001e80000100800 */
[----:B------:R0:W-:Y:S01]  /*66c0*/  STL [R1+0x224], RZ ;  /* 0x000224ff01007387 */ /* 0x0001e20000100800 */
[----:B------:R-:W-:-:S03]  /*66d0*/  UISETP.NE.AND UP0, UPT, UR7, 0x4, UPT ;  /* 0x000000040700788c */ /* 0x000fc6000bf05270 */
[----:B------:R0:W-:Y:S04]  /*66e0*/  STL [R1+0x220], RZ ;  /* 0x000220ff01007387 */ /* 0x0001e80000100800 */
[----:B------:R0:W-:Y:S04]  /*66f0*/  STL [R1+0x21c], RZ ;  /* 0x00021cff01007387 */ /* 0x0001e80000100800 */
[----:B------:R0:W-:Y:S04]  /*6700*/  STL [R1+0x218], RZ ;  /* 0x000218ff01007387 */ /* 0x0001e80000100800 */
[----:B------:R0:W-:Y:S01]  /*6710*/  STL [R1+0x214], RZ ;  /* 0x000214ff01007387 */ /* 0x0001e20000100800 */
[----:B------:R-:W-:-:S03]  /*6720*/  USEL UR7, URZ, 0x1, UP0 ;  /* 0x000000013f077887 */ /* 0x000fc60008000000 */
[----:B------:R0:W-:Y:S04]  /*6730*/  STL [R1+0x210], RZ ;  /* 0x000210ff01007387 */ /* 0x0001e80000100800 */
[----:B------:R0:W-:Y:S04]  /*6740*/  STL [R1+0x20c], RZ ;  /* 0x00020cff01007387 */ /* 0x0001e80000100800 */
[----:B------:R0:W-:Y:S04]  /*6750*/  STL [R1+0x208], RZ ;  /* 0x000208ff01007387 */ /* 0x0001e80000100800 */
[----:B------:R0:W-:Y:S04]  /*6760*/  STL [R1+0x204], RZ ;  /* 0x000204ff01007387 */ /* 0x0001e80000100800 */
[----:B------:R0:W-:Y:S01]  /*6770*/  STL [R1+0x200], RZ ;  /* 0x000200ff01007387 */ /* 0x0001e20000100800 */
[----:B------:R-:W-:Y:S01]  /*6780*/  ISETP.NE.AND P0, PT, RZ, UR7, PT ;  /* 0x00000007ff007c0c */ /* 0x000fe2000bf05270 */
[----:B------:R-:W-:Y:S01]  /*6790*/  UMOV UR6, 0x4 ;  /* 0x0000000400067882 */ /* 0x000fe20000000000 */
[----:B------:R-:W-:Y:S01]  /*67a0*/  IMAD.MOV.U32 R0, RZ, RZ, R235 ;  /* 0x000000ffff007224 */ /* 0x000fe200078e00eb */
[----:B------:R-:W-:-:S02]  /*67b0*/  CS2R R236, SRZ ;  /* 0x0000000000ec7805 */ /* 0x000fc4000001ff00 */
[----:B--2---:R-:W-:Y:S02]  /*67c0*/  CS2R R234, SRZ ;  /* 0x0000000000ea7805 */ /* 0x004fe4000001ff00 */
[----:B------:R-:W-:Y:S02]  /*67d0*/  CS2R R232, SRZ ;  /* 0x0000000000e87805 */ /* 0x000fe4000001ff00 */
[----:B------:R-:W-:Y:S02]  /*67e0*/  CS2R R230, SRZ ;  /* 0x0000000000e67805 */ /* 0x000fe4000001ff00 */
[----:B------:R-:W-:Y:S02]  /*67f0*/  CS2R R228, SRZ ;  /* 0x0000000000e47805 */ /* 0x000fe4000001ff00 */
[----:B------:R-:W-:Y:S02]  /*6800*/  CS2R R226, SRZ ;  /* 0x0000000000e27805 */ /* 0x000fe4000001ff00 */
[----:B------:R-:W-:-:S02]  /*6810*/  CS2R R224, SRZ ;  /* 0x0000000000e07805 */ /* 0x000fc4000001ff00 */
[----:B------:R-:W-:Y:S02]  /*6820*/  CS2R R222, SRZ ;  /* 0x0000000000de7805 */ /* 0x000fe4000001ff00 */
        /* <DEDUP_REMOVED lines=45> */
[----:B------:R-:W-:Y:S01]  /*6b00*/  CS2R R2, SRZ ;  /* 0x0000000000027805 */ /* 0x000fe2000001ff00 */
[----:B------:R-:W-:Y:S02]  /*6b10*/  WARPGROUP.DEPBAR.LE gsb0, 0x0 ;  /* 0x00008000000079c5 */ /* 0x000fe40000010000 */
[----:B0-----:R-:W-:Y:S05]  /*6b20*/  @!P0 BRA `(.L_x_22) ;  /* 0x0000002000f88947 */ /* 0x001fea0003800000 */
[----:B------:R-:W2:Y:S04]  /*6b30*/  LDL R2, [R1] ;  /* 0x0000000001027983 */ /* 0x000ea80000100800 */
[----:B------:R-:W3:Y:S04]  /*6b40*/  LDL R3, [R1+0x4] ;  /* 0x0000040001037983 */ /* 0x000ee80000100800 */
[----:B------:R-:W4:Y:S04]  /*6b50*/  LDL R4, [R1+0x8] ;  /* 0x0000080001047983 */ /* 0x000f280000100800 */
[----:B------:R-:W5:Y:S04]  /*6b60*/  LDL R5, [R1+0xc] ;  /* 0x00000c0001057983 */ /* 0x000f680000100800 */
        /* <DEDUP_REMOVED lines=102> */
[----:B------:R0:W-:Y:S04]  /*71d0*/  STL [R1+0x4c0], R131 ;  /* 0x0004c08301007387 */ /* 0x0001e80000100800 */
[----:B0-----:R-:W5:Y:S04]  /*71e0*/  LDL R131, [R1+0x1a8] ;  /* 0x0001a80001837983 */ /* 0x001f680000100800 */
        /* <DEDUP_REMOVED lines=39> */
[----:B0-----:R-:W5:Y:S01]  /*7460*/  LDL R151, [R1+0x1f8] ;  /* 0x0001f80001977983 */ /* 0x001f620000100800 */
[----:B------:R-:W-:-:S01]  /*7470*/  FADD R0, RZ, R0 ;  /* 0x00000000ff007221 */ /* 0x000fc20000000000 */
[----:B--2---:R-:W-:Y:S01]  /*7480*/  FADD R2, RZ, R2 ;  /* 0x00000002ff027221 */ /* 0x004fe20000000000 */
[----:B---3--:R-:W-:-:S01]  /*7490*/  FADD R3, RZ, R3 ;  /* 0x00000003ff037221 */ /* 0x008fc20000000000 */
[----:B----4-:R-:W-:Y:S01]  /*74a0*/  FADD R4, RZ, R4 ;  /* 0x00000004ff047221 */ /* 0x010fe20000000000 */
[----:B-----5:R-:W-:-:S01]  /*74b0*/  FADD R5, RZ, R5 ;  /* 0x00000005ff057221 */ /* 0x020fc20000000000 */
[----:B------:R-:W-:Y:S01]  /*74c0*/  FADD R6, RZ, R6 ;  /* 0x00000006ff067221 */ /* 0x000fe20000000000 */
[----:B------:R-:W-:-:S01]  /*74d0*/  FADD R7, RZ, R7 ;  /* 0x00000007ff077221 */ /* 0x000fc20000000000 */
        /* <DEDUP_REMOVED lines=14> */
[----:B------:R-:W2:Y:S01]  /*75c0*/  LDL.LU R131, [R1+0x4c0] ;  /* 0x0004c00001837983 */ /* 0x000ea20000300800 */
        /* <DEDUP_REMOVED lines=13> */
[----:B------:R-:W3:Y:S01]  /*76a0*/  LDL.LU R132, [R1+0x4bc] ;  /* 0x0004bc0001847983 */ /* 0x000ee20000300800 */
        /* <DEDUP_REMOVED lines=16> */
[----:B------:R0:W-:Y:S01]  /*77b0*/  STL [R1+0x200], R133 ;  /* 0x0002008501007387 */ /* 0x0001e20000100800 */
        /* <DEDUP_REMOVED lines=9> */
[----:B0-----:R-:W4:Y:S01]  /*7850*/  LDL.LU R133, [R1+0x4b8] ;  /* 0x0004b80001857983 */ /* 0x001f220000300800 */
[----:B------:R-:W-:-:S01]  /*7860*/  FADD R184, RZ, R184 ;  /* 0x000000b8ffb87221 */ /* 0x000fc20000000000 */
[----:B------:R-:W-:Y:S01]  /*7870*/  FADD R185, RZ, R185 ;  /* 0x000000b9ffb97221 */ /* 0x000fe20000000000 */
[----:B------:R-:W-:-:S01]  /*7880*/  FADD R186, RZ, R186 ;  /* 0x000000baffba7221 */ /* 0x000fc20000000000 */
        /* <DEDUP_REMOVED lines=10> */
[----:B0-----:R-:W5:Y:S01]  /*7930*/  LDL.LU R134, [R1+0x4b4] ;  /* 0x0004b40001867983 */ /* 0x001f620000300800 */
        /* <DEDUP_REMOVED lines=52> */
[----:B0-----:R-:W5:Y:S04]  /*7c80*/  LDL.LU R138, [R1+0x4a4] ;  /* 0x0004a400018a7983 */ /* 0x001f680000300800 */
[----:B------:R0:W-:Y:S01]  /*7c90*/  STL [R1+0x218], R139 ;  /* 0x0002188b01007387 */ /* 0x0001e20000100800 */
[----:B------:R-:W-:-:S03]  /*7ca0*/  FADD R140, RZ, R140 ;  /* 0x0000008cff8c7221 */ /* 0x000fc60000000000 */
        /* <DEDUP_REMOVED lines=34> */
[----:B------:R0:W-:Y:S04]  /*7ed0*/  STL [R1+0x248], R151 ;  /* 0x0002489701007387 */ /* 0x0001e80000100800 */
[----:B0-----:R-:W5:Y:S04]  /*7ee0*/  LDL.LU R151, [R1+0x470] ;  /* 0x0004700001977983 */ /* 0x001f680000300800 */
[----:B------:R0:W-:Y:S02]  /*7ef0*/  STL [R1+0x24c], R0 ;  /* 0x00024c0001007387 */ /* 0x0001e40000100800 */
[----:B0-----:R-:W-:-:S05]  /*7f00*/  FADD R0, RZ, R24 ;  /* 0x00000018ff007221 */ /* 0x001fca0000000000 */
        /* <DEDUP_REMOVED lines=213> */
[----:B--2---:R-:W-:-:S05]  /*8c60*/  FADD R0, RZ, R131 ;  /* 0x00000083ff007221 */ /* 0x004fca0000000000 */
[----:B------:R3:W-:Y:S02]  /*8c70*/  STL [R1+0x3fc], R0 ;  /* 0x0003fc0001007387 */ /* 0x0007e40000100800 */
[----:B---3--:R-:W-:-:S05]  /*8c80*/  FADD R0, RZ, R132 ;  /* 0x00000084ff007221 */ /* 0x008fca0000000000 */
[----:B------:R4:W-:Y:S02]  /*8c90*/  STL [R1+0x400], R0 ;  /* 0x0004000001007387 */ /* 0x0009e40000100800 */
[----:B----4-:R-:W-:-:S05]  /*8ca0*/  FADD R0, RZ, R133 ;  /* 0x00000085ff007221 */ /* 0x010fca0000000000 */
[----:B------:R5:W-:Y:S02]  /*8cb0*/  STL [R1+0x404], R0 ;  /* 0x0004040001007387 */ /* 0x000be40000100800 */
[----:B-----5:R-:W-:-:S05]  /*8cc0*/  FADD R0, RZ, R134 ;  /* 0x00000086ff007221 */ /* 0x020fca0000000000 */
        /* <DEDUP_REMOVED lines=34> */
[----:B------:R0:W-:Y:S01]  /*8ef0*/  STL [R1+0x44c], R0 ;  /* 0x00044c0001007387 */ /* 0x0001e20000100800 */
[----:B------:R-:W-:-:S05]  /*8f00*/  UMOV UR6, URZ ;  /* 0x0000003f00067c82 */ /* 0x000fca0008000000 */
.L_x_22:
[----:B------:R-:W-:Y:S01]  /*8f10*/  UIADD3 UR23, UR5, 0x1, URZ ;  /* 0x0000000105177890 */ /* 0x000fe2000fffe03f */
[----:B------:R-:W-:-:S03]  /*8f20*/  UMOV UR8, 0x1 ;  /* 0x0000000100087882 */ /* 0x000fc60000000000 */
[----:B------:R-:W-:-:S04]  /*8f30*/  UISETP.NE.AND UP0, UPT, UR23, 0x2, UPT ;  /* 0x000000021700788c */ /* 0x000fc8000bf05270 */
[----:B------:R-:W-:Y:S02]  /*8f40*/  USEL UR24, URZ, 0x1, UP0 ;  /* 0x000000013f187887 */ /* 0x000fe40008000000 */
[----:B------:R-:W-:Y:S02]  /*8f50*/  USEL UR23, UR23, URZ, UP0 ;  /* 0x0000003f17177287 */ /* 0x000fe40008000000 */
[----:B------:R-:W-:-:S12]  /*8f60*/  ULOP3.LUT UR24, UR4, UR24, URZ, 0x3c, !UPT ;  /* 0x0000001804187292 */ /* 0x000fd8000f8e3c3f */
.L_x_17:
[----:B------:R-:W-:-:S04]  /*8f70*/  UISETP.LT.AND UP0, UPT, UR10, 0x1, UPT ;  /* 0x000000010a00788c */ /* 0x000fc8000bf01270 */
[----:B------:R-:W-:-:S04]  /*8f80*/  USEL UR16, UR10, 0x1, UP0 ;  /* 0x000000010a107887 */ /* 0x000fc80008000000 */
[----:B------:R-:W-:-:S04]  /*8f90*/  UIADD3 UR26, UR10, -UR16, URZ ;  /* 0x800000100a1a7290 */ /* 0x000fc8000fffe03f */
[----:B------:R-:W-:-:S06]  /*8fa0*/  UISETP.GE.AND UP0, UPT, UR26, 0x1, UPT ;  /* 0x000000011a00788c */ /* 0x000fcc000bf06270 */
[----:B------:R-:W-:-:S13]  /*8fb0*/  PLOP3.LUT P0, PT, PT, PT, UP0, 0x80, 0x0 ;  /* 0x000000000000781c */ /* 0x000fda0003f0f008 */
[----:B------:R-:W-:Y:S05]  /*8fc0*/  @!P0 BRA `(.L_x_23) ;  /* 0x00000088009c8947 */ /* 0x000fea0003800000 */
[----:B------:R-:W-:Y:S01]  /*8fd0*/  UMOV UR25, UR5 ;  /* 0x0000000500197c82 */ /* 0x000fe20008000000 */
[----:B------:R-:W-:-:S05]  /*8fe0*/  ULDC UR27, c[0x0][0x50c] ;  /* 0x00014300001b7ab9 */ /* 0x000fca0000000800 */
.L_x_31:
[----:B------:R-:W-:-:S06]  /*8ff0*/  UISETP.NE.AND UP0, UPT, UR22, 0x3, UPT ;  /* 0x000000031600788c */ /* 0x000fcc000bf05270 */
[----:B------:R-:W-:-:S13]  /*9000*/  PLOP3.LUT P1, PT, PT, PT, UP0, 0x80, 0x0 ;  /* 0x000000000000781c */ /* 0x000fda0003f2f008 */
[----:B-----5:R-:W-:Y:S05]  /*9010*/  @!P1 BRA `(.L_x_24) ;  /* 0x0000000000049947 */ /* 0x020fea0003800000 */
[----:B------:R-:W-:Y:S01]  /*9020*/  BPT.TRAP 0x1 ;  /* 0x000000040000795c */ /* 0x000fe20000300000 */
.L_x_24:
[----:B------:R-:W2:Y:S01]  /*9030*/  S2UR UR16, SR_CgaCtaId ;  /* 0x00000000001079c3 */ /* 0x000ea20000008800 */
[----:B------:R-:W-:Y:S01]  /*9040*/  UMOV UR12, 0x400 ;  /* 0x00000400000c7882 */ /* 0x000fe20000000000 */
[----:B0-----:R-:W-:-:S05]  /*9050*/  IMAD.U32 R0, RZ, RZ, UR24 ;  /* 0x00000018ff007e24 */ /* 0x001fca000f8e00ff */
[----:B------:R-:W-:Y:S01]  /*9060*/  SHF.L.U32 R0, R0, 0x1f, RZ ;  /* 0x0000001f00007819 */ /* 0x000fe200000006ff */
[----:B--2---:R-:W-:-:S04]  /*9070*/  ULEA UR12, UR16, UR12, 0x18 ;  /* 0x0000000c100c7291 */ /* 0x004fc8000f8ec03f */
[----:B------:R-:W-:-:S09]  /*9080*/  ULEA UR16, UR23, UR12, 0x3 ;  /* 0x0000000c17107291 */ /* 0x000fd2000f8e183f */
[----:B------:R0:W2:Y:S01]  /*9090*/  SYNCS.PHASECHK.TRANS64.TRYWAIT P0, [UR16], R0 ;  /* 0x00000000ff0075a7 */ /* 0x0000a20008000150 */
[----:B------:R-:W-:Y:S05]  /*90a0*/  @!P1 BRA `(.L_x_25) ;  /* 0x0000000000049947 */ /* 0x000fea0003800000 */
[----:B------:R-:W-:Y:S01]  /*90b0*/  BPT.TRAP 0x1 ;  /* 0x000000040000795c */ /* 0x000fe20000300000 */
.L_x_25:
[----:B--2---:R-:W-:Y:S05]  /*90c0*/  @P0 BRA `(.L_x_26) ;  /* 0x0000000000080947 */ /* 0x004fea0003800000 */
[----:B------:R-:W2:Y:S02]  /*90d0*/  SYNCS.PHASECHK.TRANS64.TRYWAIT P0, [UR16], R0 ;  /* 0x00000000ff0075a7 */ /* 0x000ea40008000150 */
[----:B--2---:R-:W-:Y:S05]  /*90e0*/  @!P0 BRA `(.L_x_27) ;  /* 0x0000021800188947 */ /* 0x004fea0003800000 */
.L_x_26:
        /* <DEDUP_REMOVED lines=64> */
[----:B--2---:R-:W2:Y:S04]  /*94f0*/  LDL.LU.64 R108, [R1] ;  /* 0x00000000016c7983 */ /* 0x004ea80000300a00 */
        /* <DEDUP_REMOVED lines=64> */
[----:B------:R-:W-:Y:S01]  /*9900*/  UISETP.NE.AND UP0, UPT, UR7, URZ, UPT ;  /* 0x0000003f0700728c */ /* 0x000fe2000bf05270 */
[----:B------:R-:W-:Y:S01]  /*9910*/  STL [R1+0x8c4], R23 ;  /* 0x0008c41701007387 */ /* 0x000fe20000100800 */
[----:B------:R-:W-:Y:S02]  /*9920*/  USHF.R.U32.HI UR16, URZ, 0x4, UR16 ;  /* 0x000000043f107899 */ /* 0x000fe40008011610 */
[----:B------:R-:W-:Y:S01]  /*9930*/  USEL UR8, UR8, URZ, !UP0 ;  /* 0x0000003f08087287 */ /* 0x000fe2000c000000 */
[----:B------:R-:W-:Y:S01]  /*9940*/  STL [R1+0x8c0], R22 ;  /* 0x0008c01601007387 */ /* 0x000fe20000100800 */
[----:B------:R-:W-:Y:S02]  /*9950*/  ULOP3.LUT UR16, UR16, 0x3fff, URZ, 0xc0, !UPT ;  /* 0x00003fff10107892 */ /* 0x000fe4000f8ec03f */
[----:B------:R-:W-:Y:S01]  /*9960*/  UISETP.NE.U32.AND UP0, UPT, UR8, URZ, UPT ;  /* 0x0000003f0800728c */ /* 0x000fe2000bf05070 */
[----:B------:R-:W-:Y:S01]  /*9970*/  STL [R1+0x8bc], R21 ;  /* 0x0008bc1501007387 */ /* 0x000fe20000100800 */
[----:B------:R-:W-:-:S02]  /*9980*/  ULOP3.LUT UR7, UR11, 0x10000, URZ, 0xfc, !UPT ;  /* 0x000100000b077892 */ /* 0x000fc4000f8efc3f */
[----:B------:R-:W-:Y:S01]  /*9990*/  ULOP3.LUT UR8, UR16, 0x10000, URZ, 0xfc, !UPT ;  /* 0x0001000010087892 */ /* 0x000fe2000f8efc3f */
[----:B------:R-:W-:Y:S01]  /*99a0*/  STL [R1+0x8b8], R20 ;  /* 0x0008b81401007387 */ /* 0x000fe20000100800 */
[----:B------:R-:W-:Y:S02]  /*99b0*/  ULEA UR7, UR23, UR7, 0xa ;  /* 0x0000000717077291 */ /* 0x000fe4000f8e503f */
[----:B------:R-:W-:Y:S01]  /*99c0*/  ULEA UR8, UR23, UR8, 0xc ;  /* 0x0000000817087291 */ /* 0x000fe2000f8e603f */
[----:B------:R-:W-:Y:S01]  /*99d0*/  STL [R1+0x8b4], R19 ;  /* 0x0008b41301007387 */ /* 0x000fe20000100800 */
[----:B------:R-:W-:Y:S01]  /*99e0*/  UMOV UR17, 0x40000040 ;  /* 0x4000004000117882 */ /* 0x000fe20000000000 */
[----:B------:R-:W-:Y:S02]  /*99f0*/  UMOV UR19, 0x40000040 ;  /* 0x4000004000137882 */ /* 0x000fe40000000000 */
[----:B------:R-:W-:Y:S01]  /*9a00*/  UMOV UR16, UR7 ;  /* 0x0000000700107c82 */ /* 0x000fe20008000000 */
[----:B------:R-:W-:Y:S01]  /*9a10*/  STL [R1+0x8b0], R18 ;  /* 0x0008b01201007387 */ /* 0x000fe20000100800 */
[----:B------:R-:W-:-:S03]  /*9a20*/  UMOV UR18, UR8 ;  /* 0x0000000800127c82 */ /* 0x000fc60008000000 */
[----:B------:R-:W-:Y:S04]  /*9a30*/  STL [R1+0x8ac], R17 ;  /* 0x0008ac1101007387 */ /* 0x000fe80000100800 */
        /* <DEDUP_REMOVED lines=14> */
[----:B-----5:R-:W-:Y:S01]  /*9b20*/  STL [R1+0x870], R2 ;  /* 0x0008700201007387 */ /* 0x020fe20000100800 */
[----:B--2---:R-:W-:-:S06]  /*9b30*/  WARPGROUP.ARRIVE ;  /* 0x00000000000079c5 */ /* 0x004fcc0000000000 */
[----:B------:R-:W-:Y:S03]  /*9b40*/  QGMMA.64x256x32.F32.E4M3.E4M3 R108, gdesc[UR16], R108, UP0, gsb0 ;  /* 0x03e00000106c79f3 */ /* 0x000fe6000b80086c */
        /* <DEDUP_REMOVED lines=65> */
[----:B--2---:R-:W2:Y:S04]  /*9f60*/  LDL.LU.64 R234, [R1+0xcc0] ;  /* 0x000cc00001ea7983 */ /* 0x004ea80000300a00 */
[----:B------:R-:W3:Y:S04]  /*9f70*/  LDL.LU.64 R232, [R1+0xcb8] ;  /* 0x000cb80001e87983 */ /* 0x000ee80000300a00 */
[----:B------:R-:W4:Y:S04]  /*9f80*/  LDL.LU.64 R230, [R1+0xcb0] ;  /* 0x000cb00001e67983 */ /* 0x000f280000300a00 */
        /* <DEDUP_REMOVED lines=60> */
[----:B------:R-:W4:Y:S01]  /*a350*/  LDL.LU.64 R108, [R1+0xac8] ;  /* 0x000ac800016c7983 */ /* 0x000f220000300a00 */
[----:B------:R-:W-:Y:S01]  /*a360*/  UIADD3 UR18, UR8, 0x800, URZ ;  /* 0x0000080008127890 */ /* 0x000fe2000fffe03f */
[----:B------:R-:W-:-:S02]  /*a370*/  UMOV UR19, 0x40000040 ;  /* 0x4000004000137882 */ /* 0x000fc40000000000 */
[----:B--2---:R-:W-:Y:S04]  /*a380*/  STL.64 [R1+0xac0], R234 ;  /* 0x000ac0ea01007387 */ /* 0x004fe80000100a00 */
[----:B---3--:R-:W-:Y:S04]  /*a390*/  STL.64 [R1+0xab8], R232 ;  /* 0x000ab8e801007387 */ /* 0x008fe80000100a00 */
[----:B----4-:R-:W-:Y:S04]  /*a3a0*/  STL.64 [R1+0xab0], R230 ;  /* 0x000ab0e601007387 */ /* 0x010fe80000100a00 */
        /* <DEDUP_REMOVED lines=38> */
[----:B------:R-:W-:Y:S01]  /*a610*/  STL.64 [R1+0x978], R152 ;  /* 0x0009789801007387 */ /* 0x000fe20000100a00 */
[----:B------:R-:W-:-:S06]  /*a620*/  WARPGROUP.ARRIVE ;  /* 0x00000000000079c5 */ /* 0x000fcc0000000000 */
[----:B------:R-:W-:Y:S03]  /*a630*/  QGMMA.64x256x32.F32.E4M3.E4M3 R24, gdesc[UR16], R24, UP0, gsb0 ;  /* 0x03e00000101879f3 */ /* 0x000fe6000b800818 */
        /* <DEDUP_REMOVED lines=91> */
[----:B--2---:R-:W-:-:S06]  /*abf0*/  WARPGROUP.ARRIVE ;  /* 0x00000000000079c5 */ /* 0x004fcc0000000000 */
[----:B------:R-:W-:Y:S03]  /*ac00*/  QGMMA.64x256x32.F32.E4M3.E4M3 R108, gdesc[UR16], R108, gsb0 ;  /* 0x03e00000106c79f3 */ /* 0x000fe6000800086c */
[----:B------:R-:W-:Y:S02]  /*ac10*/  WARPGROUP.DEPBAR.LE gsb0, 0x0 ;  /* 0x00008000000079c5 */ /* 0x000fe40000010000 */
[----:B------:R-:W-:Y:S01]  /*ac20*/  STL.64 [R1], R108 ;  /* 0x0000006c01007387 */ /* 0x000fe20000100a00 */
[----:B------:R-:W-:Y:S02]  /*ac30*/  IMAD.MOV.U32 R2, RZ, RZ, R234 ;  /* 0x000000ffff027224 */ /* 0x000fe400078e00ea */
[----:B0-----:R-:W-:Y:S01]  /*ac40*/  IMAD.MOV.U32 R0, RZ, RZ, R235 ;  /* 0x000000ffff007224 */ /* 0x001fe200078e00eb */
        /* <DEDUP_REMOVED lines=31> */
[----:B------:R-:W-:-:S03]  /*ae40*/  IMAD.MOV.U32 R23, RZ, RZ, R213 ;  /* 0x000000ffff177224 */ /* 0x000fc600078e00d5 */
        /* <DEDUP_REMOVED lines=40> */
[----:B------:R0:W-:Y:S04]  /*b0d0*/  STL [R1+0x1a0], R212 ;  /* 0x0001a0d401007387 */ /* 0x0001e80000100800 */
[----:B------:R-:W2:Y:S04]  /*b0e0*/  LDL.LU.64 R234, [R1+0xac0] ;  /* 0x000ac00001ea7983 */ /* 0x000ea80000300a00 */
        /* <DEDUP_REMOVED lines=10> */
[----:B0-----:R-:W4:Y:S04]  /*b190*/  LDL.LU.64 R212, [R1+0xa68] ;  /* 0x000a680001d47983 */ /* 0x001f280000300a00 */
        /* <DEDUP_REMOVED lines=248> */
[----:B------:R-:W-:Y:S01]  /*c120*/  IMAD.MOV.U32 R235, RZ, RZ, R0 ;  /* 0x000000ffffeb7224 */ /* 0x000fe200078e0000 */
[----:B------:R-:W-:Y:S01]  /*c130*/  UIADD3 UR16, UR7, 0x4, URZ ;  /* 0x0000000407107890 */ /* 0x000fe2000fffe03f */
[----:B------:R0:W5:Y:S01]  /*c140*/  LDL.LU R23, [R1+0x8c4] ;  /* 0x0008c40001177983 */ /* 0x0001620000300800 */
[----:B------:R-:W-:Y:S01]  /*c150*/  UIADD3 UR18, UR8, 0x4, URZ ;  /* 0x0000000408127890 */ /* 0x000fe2000fffe03f */
[----:B------:R-:W-:Y:S01]  /*c160*/  UMOV UR17, 0x40000040 ;  /* 0x4000004000117882 */ /* 0x000fe20000000000 */
[----:B------:R-:W-:Y:S01]  /*c170*/  UMOV UR19, 0x40000040 ;  /* 0x4000004000137882 */ /* 0x000fe20000000000 */
[----:B------:R0:W5:Y:S04]  /*c180*/  LDL.LU R22, [R1+0x8c0] ;  /* 0x0008c00001167983 */ /* 0x0001680000300800 */
        /* <DEDUP_REMOVED lines=19> */
[----:B------:R0:W5:Y:S01]  /*c2c0*/  LDL.LU R2, [R1+0x870] ;  /* 0x0008700001027983 */ /* 0x0001620000300800 */
        /* <DEDUP_REMOVED lines=336> */
[----:B--2---:R0:W5:Y:S04]  /*d7d0*/  LDL.LU.64 R234, [R1+0x668] ;  /* 0x0006680001ea7983 */ /* 0x0041680000300a00 */
[----:B------:R0:W5:Y:S04]  /*d7e0*/  LDL.LU.64 R232, [R1+0x660] ;  /* 0x0006600001e87983 */ /* 0x0001680000300a00 */
        /* <DEDUP_REMOVED lines=64> */
[----:B------:R-:W-:-:S04]  /*dbf0*/  UIADD3 UR6, UR6, 0x4, URZ ;  /* 0x0000000406067890 */ /* 0x000fc8000fffe03f */
[----:B------:R-:W-:-:S04]  /*dc00*/  UISETP.NE.AND UP0, UPT, UR6, UR27, UPT ;  /* 0x0000001b0600728c */ /* 0x000fc8000bf05270 */
[----:B------:R-:W-:-:S06]  /*dc10*/  USEL UR7, URZ, 0x1, UP0 ;  /* 0x000000013f077887 */ /* 0x000fcc0008000000 */
[----:B------:R-:W-:Y:S01]  /*dc20*/  ISETP.NE.AND P0, PT, RZ, UR7, PT ;  /* 0x00000007ff007c0c */ /* 0x000fe2000bf05270 */
[----:B--2---:R-:W-:-:S06]  /*dc30*/  WARPGROUP.ARRIVE ;  /* 0x00000000000079c5 */ /* 0x004fcc0000000000 */
[----:B------:R-:W-:Y:S03]  /*dc40*/  QGMMA.64x256x32.F32.E4M3.E4M3 R24, gdesc[UR16], R24, gsb0 ;  /* 0x03e00000101879f3 */ /* 0x000fe60008000818 */
[----:B------:R-:W-:-:S03]  /*dc50*/  WARPGROUP.DEPBAR.LE gsb0, 0x0 ;  /* 0x00008000000079c5 */ /* 0x000fc60000010000 */
[----:B0-----:R-:W-:Y:S05]  /*dc60*/  @!P0 BRA `(.L_x_28) ;  /* 0x0000003800fc8947 */ /* 0x001fea0003800000 */
[----:B-----5:R0:W-:Y:S04]  /*dc70*/  STL [R1+0x698], R225 ;  /* 0x000698e101007387 */ /* 0x0201e80000100800 */
[----:B------:R2:W-:Y:S01]  /*dc80*/  STL [R1+0x694], R226 ;  /* 0x000694e201007387 */ /* 0x0005e20000100800 */
[----:B0-----:R-:W-:-:S03]  /*dc90*/  IMAD.MOV.U32 R225, RZ, RZ, R0 ;  /* 0x000000ffffe17224 */ /* 0x001fc600078e0000 */
[----:B--2---:R-:W2:Y:S04]  /*dca0*/  LDL R226, [R1+0x4] ;  /* 0x0000040001e27983 */ /* 0x004ea80000100800 */
[----:B------:R0:W-:Y:S04]  /*dcb0*/  STL [R1+0x690], R227 ;  /* 0x000690e301007387 */ /* 0x0001e80000100800 */
[----:B0-----:R-:W3:Y:S04]  /*dcc0*/  LDL R227, [R1+0x8] ;  /* 0x0000080001e37983 */ /* 0x001ee80000100800 */
[----:B------:R0:W-:Y:S04]  /*dcd0*/  STL [R1+0x68c], R228 ;  /* 0x00068ce401007387 */ /* 0x0001e80000100800 */
[----:B0-----:R-:W4:Y:S04]  /*dce0*/  LDL R228, [R1+0xc] ;  /* 0x00000c0001e47983 */ /* 0x001f280000100800 */
        /* <DEDUP_REMOVED lines=211> */
[----:B0-----:R-:W4:Y:S04]  /*ea20*/  LDL.LU R122, [R1+0x200] ;  /* 0x00020000017a7983 */ /* 0x001f280000300800 */
        /* <DEDUP_REMOVED lines=10> */
[----:B------:R-:W4:Y:S04]  /*ead0*/  LDL.LU R0, [R1+0x22c] ;  /* 0x00022c0001007983 */ /* 0x000f280000300800 */
        /* <DEDUP_REMOVED lines=37> */
[----:B0-----:R-:W4:Y:S04]  /*ed30*/  LDL.LU R146, [R1+0x210] ;  /* 0x0002100001927983 */ /* 0x001f280000300800 */
[----:B------:R0:W-:Y:S01]  /*ed40*/  STL [R1+0x480], R147 ;  /* 0x0004809301007387 */ /* 0x0001e20000100800 */
[----:B------:R-:W-:-:S03]  /*ed50*/  FADD R2, R225, R2 ;  /* 0x00000002e1027221 */ /* 0x000fc60000000000 */
[----:B0-----:R-:W4:Y:S04]  /*ed60*/  LDL R147, [R1+0x1f8] ;  /* 0x0001f80001937983 */ /* 0x001f280000100800 */
[----:B------:R0:W-:Y:S01]  /*ed70*/  STL [R1+0x47c], R148 ;  /* 0x00047c9401007387 */ /* 0x0001e20000100800 */
[----:B--2---:R-:W-:-:S01]  /*ed80*/  FADD R3, R226, R3 ;  /* 0x00000003e2037221 */ /* 0x004fc20000000000 */
[----:B---3--:R-:W-:Y:S02]  /*ed90*/  FADD R4, R227, R4 ;  /* 0x00000004e3047221 */ /* 0x008fe40000000000 */
[----:B0-----:R-:W2:Y:S04]  /*eda0*/  LDL R148, [R1+0x1c0] ;  /* 0x0001c00001947983 */ /* 0x001ea80000100800 */
[----:B------:R0:W-:Y:S01]  /*edb0*/  STL [R1+0x478], R149 ;  /* 0x0004789501007387 */ /* 0x0001e20000100800 */
[----:B----4-:R-:W-:-:S01]  /*edc0*/  FADD R5, R228, R5 ;  /* 0x00000005e4057221 */ /* 0x010fc20000000000 */
[----:B------:R-:W-:-:S02]  /*edd0*/  FADD R6, R229, R6 ;  /* 0x00000006e5067221 */ /* 0x000fc40000000000 */
[----:B0-----:R-:W3:Y:S04]  /*ede0*/  LDL R149, [R1+0x1f4] ;  /* 0x0001f40001957983 */ /* 0x001ee80000100800 */
[----:B------:R0:W-:Y:S01]  /*edf0*/  STL [R1+0x474], R150 ;  /* 0x0004749601007387 */ /* 0x0001e20000100800 */
[----:B------:R-:W-:-:S01]  /*ee00*/  FADD R7, R230, R7 ;  /* 0x00000007e6077221 */ /* 0x000fc20000000000 */
[----:B------:R-:W-:Y:S02]  /*ee10*/  FADD R8, R231, R8 ;  /* 0x00000008e7087221 */ /* 0x000fe40000000000 */
[----:B0-----:R-:W4:Y:S04]  /*ee20*/  LDL.LU R150, [R1+0x20c] ;  /* 0x00020c0001967983 */ /* 0x001f280000300800 */
[----:B------:R0:W-:Y:S01]  /*ee30*/  STL [R1+0x470], R151 ;  /* 0x0004709701007387 */ /* 0x0001e20000100800 */
[----:B------:R-:W-:-:S01]  /*ee40*/  FADD R9, R232, R9 ;  /* 0x00000009e8097221 */ /* 0x000fc20000000000 */
[----:B------:R-:W-:-:S02]  /*ee50*/  FADD R10, R233, R10 ;  /* 0x0000000ae90a7221 */ /* 0x000fc40000000000 */
[----:B0-----:R-:W3:Y:S04]  /*ee60*/  LDL R151, [R1+0x1f0] ;  /* 0x0001f00001977983 */ /* 0x001ee80000100800 */
[----:B------:R-:W2:Y:S04]  /*ee70*/  LDL.LU R225, [R1+0x698] ;  /* 0x0006980001e17983 */ /* 0x000ea80000300800 */
[----:B------:R-:W4:Y:S04]  /*ee80*/  LDL.LU R226, [R1+0x694] ;  /* 0x0006940001e27983 */ /* 0x000f280000300800 */
[----:B------:R-:W3:Y:S04]  /*ee90*/  LDL.LU R227, [R1+0x690] ;  /* 0x0006900001e37983 */ /* 0x000ee80000300800 */
[----:B------:R-:W3:Y:S04]  /*eea0*/  LDL.LU R228, [R1+0x68c] ;  /* 0x00068c0001e47983 */ /* 0x000ee80000300800 */
[----:B------:R-:W3:Y:S01]  /*eeb0*/  LDL.LU R229, [R1+0x688] ;  /* 0x0006880001e57983 */ /* 0x000ee20000300800 */
[----:B------:R-:W-:-:S03]  /*eec0*/  FADD R11, R234, R11 ;  /* 0x0000000bea0b7221 */ /* 0x000fc60000000000 */
[----:B------:R-:W3:Y:S01]  /*eed0*/  LDL.LU R230, [R1+0x684] ;  /* 0x0006840001e67983 */ /* 0x000ee20000300800 */
[----:B------:R-:W-:-:S03]  /*eee0*/  FADD R12, R235, R12 ;  /* 0x0000000ceb0c7221 */ /* 0x000fc60000000000 */
[----:B------:R-:W3:Y:S04]  /*eef0*/  LDL.LU R231, [R1+0x680] ;  /* 0x0006800001e77983 */ /* 0x000ee80000300800 */
[----:B------:R-:W3:Y:S04]  /*ef00*/  LDL.LU R232, [R1+0x67c] ;  /* 0x00067c0001e87983 */ /* 0x000ee80000300800 */
[----:B------:R-:W3:Y:S04]  /*ef10*/  LDL.LU R233, [R1+0x678] ;  /* 0x0006780001e97983 */ /* 0x000ee80000300800 */
[----:B------:R-:W3:Y:S04]  /*ef20*/  LDL.LU R234, [R1+0x674] ;  /* 0x0006740001ea7983 */ /* 0x000ee80000300800 */
[----:B------:R-:W3:Y:S01]  /*ef30*/  LDL.LU R235, [R1+0x670] ;  /* 0x0006700001eb7983 */ /* 0x000ee20000300800 */
[----:B------:R-:W-:-:S01]  /*ef40*/  FADD R13, R24, R13 ;  /* 0x0000000d180d7221 */ /* 0x000fc20000000000 */
[----:B------:R-:W-:Y:S01]  /*ef50*/  FADD R14, R25, R14 ;  /* 0x0000000e190e7221 */ /* 0x000fe20000000000 */
[----:B------:R-:W-:-:S01]  /*ef60*/  FADD R15, R26, R15 ;  /* 0x0000000f1a0f7221 */ /* 0x000fc20000000000 */
[----:B------:R-:W3:Y:S01]  /*ef70*/  LDL.LU R24, [R1+0x66c] ;  /* 0x00066c0001187983 */ /* 0x000ee20000300800 */
[----:B------:R-:W-:-:S01]  /*ef80*/  FADD R16, R27, R16 ;  /* 0x000000101b107221 */ /* 0x000fc20000000000 */
[----:B------:R-:W-:-:S02]  /*ef90*/  FADD R17, R28, R17 ;  /* 0x000000111c117221 */ /* 0x000fc40000000000 */
[----:B------:R-:W3:Y:S01]  /*efa0*/  LDL.LU R25, [R1+0x668] ;  /* 0x0006680001197983 */ /* 0x000ee20000300800 */
[----:B------:R-:W-:-:S03]  /*efb0*/  FADD R18, R29, R18 ;  /* 0x000000121d127221 */ /* 0x000fc60000000000 */
        /* <DEDUP_REMOVED lines=157> */
[----:B--2---:R-:W-:-:S03]  /*f990*/  FADD R225, R108, R225 ;  /* 0x000000e16ce17221 */ /* 0x004fc60000000000 */
[----:B------:R-:W2:Y:S01]  /*f9a0*/  LDL.LU R105, [R1+0x528] ;  /* 0x0005280001697983 */ /* 0x000ea20000300800 */
[----:B----4-:R-:W-:-:S03]  /*f9b0*/  FADD R226, R109, R226 ;  /* 0x000000e26de27221 */ /* 0x010fc60000000000 */
[----:B------:R-:W4:Y:S01]  /*f9c0*/  LDL.LU R106, [R1+0x524] ;  /* 0x00052400016a7983 */ /* 0x000f220000300800 */
[----:B---3--:R-:W-:-:S03]  /*f9d0*/  FADD R227, R110, R227 ;  /* 0x000000e36ee37221 */ /* 0x008fc60000000000 */
        /* <DEDUP_REMOVED lines=15> */
[----:B------:R-:W-:-:S01]  /*fad0*/  FADD R235, R118, R235 ;  /* 0x000000eb76eb7221 */ /* 0x000fc20000000000 */
[----:B------:R-:W-:Y:S02]  /*fae0*/  FADD R122, R121, R122 ;  /* 0x0000007a797a7221 */ /* 0x000fe40000000000 */
[----:B------:R-:W3:Y:S01]  /*faf0*/  LDL.LU R115, [R1+0x500] ;  /* 0x0005000001737983 */ /* 0x000ee20000300800 */
[----:B------:R-:W-:-:S03]  /*fb00*/  FADD R236, R119, R236 ;  /* 0x000000ec77ec7221 */ /* 0x000fc60000000000 */
[----:B------:R-:W3:Y:S01]  /*fb10*/  LDL.LU R116, [R1+0x4fc] ;  /* 0x0004fc0001747983 */ /* 0x000ee20000300800 */
[----:B------:R-:W-:-:S03]  /*fb20*/  FADD R237, R120, R237 ;  /* 0x000000ed78ed7221 */ /* 0x000fc60000000000 */
[----:B------:R-:W3:Y:S01]  /*fb30*/  LDL.LU R117, [R1+0x4f8] ;  /* 0x0004f80001757983 */ /* 0x000ee20000300800 */
[----:B------:R-:W-:-:S03]  /*fb40*/  FADD R124, R123, R124 ;  /* 0x0000007c7b7c7221 */ /* 0x000fc60000000000 */
[----:B------:R-:W3:Y:S04]  /*fb50*/  LDL.LU R118, [R1+0x4f4] ;  /* 0x0004f40001767983 */ /* 0x000ee80000300800 */
[----:B------:R-:W3:Y:S01]  /*fb60*/  LDL.LU R119, [R1+0x4f0] ;  /* 0x0004f00001777983 */ /* 0x000ee20000300800 */
[----:B------:R-:W-:-:S03]  /*fb70*/  FADD R126, R125, R126 ;  /* 0x0000007e7d7e7221 */ /* 0x000fc60000000000 */
[----:B------:R-:W3:Y:S04]  /*fb80*/  LDL.LU R120, [R1+0x4ec] ;  /* 0x0004ec0001787983 */ /* 0x000ee80000300800 */
[----:B------:R-:W3:Y:S04]  /*fb90*/  LDL.LU R121, [R1+0x4e8] ;  /* 0x0004e80001797983 */ /* 0x000ee80000300800 */
[----:B------:R0:W-:Y:S01]  /*fba0*/  STL [R1+0x200], R122 ;  /* 0x0002007a01007387 */ /* 0x0001e20000100800 */
[----:B------:R-:W-:-:S01]  /*fbb0*/  FADD R150, R127, R150 ;  /* 0x000000967f967221 */ /* 0x000fc20000000000 */
[----:B------:R-:W-:Y:S01]  /*fbc0*/  FADD R146, R148, R146 ;  /* 0x0000009294927221 */ /* 0x000fe20000000000 */
[----:B------:R-:W-:-:S01]  /*fbd0*/  FADD R143, R144, R143 ;  /* 0x0000008f908f7221 */ /* 0x000fc20000000000 */
[----:B------:R-:W-:Y:S01]  /*fbe0*/  FADD R141, R142, R141 ;  /* 0x0000008d8e8d7221 */ /* 0x000fe20000000000 */
[----:B0-----:R-:W3:Y:S04]  /*fbf0*/  LDL.LU R122, [R1+0x4e4] ;  /* 0x0004e400017a7983 */ /* 0x001ee80000300800 */
[----:B------:R-:W3:Y:S04]  /*fc00*/  LDL.LU R123, [R1+0x4e0] ;  /* 0x0004e000017b7983 */ /* 0x000ee80000300800 */
[----:B------:R0:W-:Y:S01]  /*fc10*/  STL [R1+0x204], R124 ;  /* 0x0002047c01007387 */ /* 0x0001e20000100800 */
[----:B------:R-:W-:-:S01]  /*fc20*/  FADD R139, R140, R139 ;  /* 0x0000008b8c8b7221 */ /* 0x000fc20000000000 */
[----:B------:R-:W-:Y:S01]  /*fc30*/  FADD R137, R138, R137 ;  /* 0x000000898a897221 */ /* 0x000fe20000000000 */
[----:B------:R-:W-:-:S01]  /*fc40*/  FADD R135, R136, R135 ;  /* 0x0000008788877221 */ /* 0x000fc20000000000 */
[----:B0-----:R-:W3:Y:S04]  /*fc50*/  LDL.LU R124, [R1+0x4dc] ;  /* 0x0004dc00017c7983 */ /* 0x001ee80000300800 */
[----:B------:R-:W3:Y:S04]  /*fc60*/  LDL.LU R125, [R1+0x4d8] ;  /* 0x0004d800017d7983 */ /* 0x000ee80000300800 */
[----:B------:R0:W-:Y:S01]  /*fc70*/  STL [R1+0x208], R126 ;  /* 0x0002087e01007387 */ /* 0x0001e20000100800 */
[----:B------:R-:W-:-:S01]  /*fc80*/  FADD R131, R133, R131 ;  /* 0x0000008385837221 */ /* 0x000fc20000000000 */
[----:B------:R-:W-:-:S02]  /*fc90*/  FADD R0, R129, R0 ;  /* 0x0000000081007221 */ /* 0x000fc40000000000 */
[----:B0-----:R-:W3:Y:S04]  /*fca0*/  LDL.LU R126, [R1+0x4d4] ;  /* 0x0004d400017e7983 */ /* 0x001ee80000300800 */
[----:B------:R-:W3:Y:S04]  /*fcb0*/  LDL.LU R127, [R1+0x4d0] ;  /* 0x0004d000017f7983 */ /* 0x000ee80000300800 */
[----:B------:R-:W-:Y:S04]  /*fcc0*/  STL [R1+0x20c], R150 ;  /* 0x00020c9601007387 */ /* 0x000fe80000100800 */
[----:B------:R-:W-:Y:S04]  /*fcd0*/  STL [R1+0x210], R146 ;  /* 0x0002109201007387 */ /* 0x000fe80000100800 */
[----:B------:R-:W-:Y:S04]  /*fce0*/  STL [R1+0x214], R143 ;  /* 0x0002148f01007387 */ /* 0x000fe80000100800 */
[----:B------:R-:W-:Y:S04]  /*fcf0*/  STL [R1+0x218], R141 ;  /* 0x0002188d01007387 */ /* 0x000fe80000100800 */
[----:B------:R-:W-:Y:S04]  /*fd00*/  STL [R1+0x21c], R139 ;  /* 0x00021c8b01007387 */ /* 0x000fe80000100800 */
[----:B------:R-:W-:Y:S04]  /*fd10*/  STL [R1+0x220], R137 ;  /* 0x0002208901007387 */ /* 0x000fe80000100800 */
[----:B------:R-:W2:Y:S04]  /*fd20*/  LDL.LU R129, [R1+0x230] ;  /* 0x0002300001817983 */ /* 0x000ea80000300800 */
[----:B------:R-:W-:Y:S04]  /*fd30*/  STL [R1+0x224], R135 ;  /* 0x0002248701007387 */ /* 0x000fe80000100800 */
[----:B------:R0:W-:Y:S04]  /*fd40*/  STL [R1+0x228], R131 ;  /* 0x0002288301007387 */ /* 0x0001e80000100800 */
[----:B0-----:R-:W4:Y:S04]  /*fd50*/  LDL.LU R131, [R1+0x234] ;  /* 0x0002340001837983 */ /* 0x001f280000300800 */
[----:B------:R-:W3:Y:S04]  /*fd60*/  LDL.LU R133, [R1+0x238] ;  /* 0x0002380001857983 */ /* 0x000ee80000300800 */
[----:B------:R0:W-:Y:S04]  /*fd70*/  STL [R1+0x22c], R0 ;  /* 0x00022c0001007387 */ /* 0x0001e80000100800 */
[----:B------:R-:W3:Y:S04]  /*fd80*/  LDL.LU R135, [R1+0x23c] ;  /* 0x00023c0001877983 */ /* 0x000ee80000300800 */
        /* <DEDUP_REMOVED lines=12> */
[----:B0-----:R-:W3:Y:S01]  /*fe50*/  LDL.LU R0, [R1+0x270] ;  /* 0x0002700001007983 */ /* 0x001ee20000300800 */
[----:B--2---:R-:W-:-:S03]  /*fe60*/  FADD R129, R128, R129 ;  /* 0x0000008180817221 */ /* 0x004fc60000000000 */
[----:B------:R-:W2:Y:S04]  /*fe70*/  LDL.LU R128, [R1+0x4cc] ;  /* 0x0004cc0001807983 */ /* 0x000ea80000300800 */
[----:B------:R0:W-:Y:S04]  /*fe80*/  STL [R1+0x230], R129 ;  /* 0x0002308101007387 */ /* 0x0001e80000100800 */
[----:B0-----:R-:W2:Y:S01]  /*fe90*/  LDL.LU R129, [R1+0x4c8] ;  /* 0x0004c80001817983 */ /* 0x001ea20000300800 */
[----:B----4-:R-:W-:-:S03]  /*fea0*/  FADD R131, R130, R131 ;  /* 0x0000008382837221 */ /* 0x010fc60000000000 */
[----:B------:R-:W4:Y:S01]  /*feb0*/  LDL.LU R130, [R1+0x4c4] ;  /* 0x0004c40001827983 */ /* 0x000f220000300800 */
[----:B---3--:R-:W-:-:S03]  /*fec0*/  FADD R133, R132, R133 ;  /* 0x0000008584857221 */ /* 0x008fc60000000000 */
[----:B------:R0:W-:Y:S01]  /*fed0*/  STL [R1+0x234], R131 ;  /* 0x0002348301007387 */ /* 0x0001e20000100800 */
[----:B------:R-:W-:-:S03]  /*fee0*/  FADD R135, R134, R135 ;  /* 0x0000008786877221 */ /* 0x000fc60000000000 */
[----:B0-----:R-:W3:Y:S01]  /*fef0*/  LDL.LU R131, [R1+0x4c0] ;  /* 0x0004c00001837983 */ /* 0x001ee20000300800 */
[----:B------:R-:W-:-:S03]  /*ff00*/  FADD R150, R151, R150 ;  /* 0x0000009697967221 */ /* 0x000fc60000000000 */
[----:B------:R-:W3:Y:S01]  /*ff10*/  LDL.LU R132, [R1+0x4bc] ;  /* 0x0004bc0001847983 */ /* 0x000ee20000300800 */
[----:B------:R-:W-:-:S03]  /*ff20*/  FADD R148, R149, R148 ;  /* 0x0000009495947221 */ /* 0x000fc60000000000 */
[----:B------:R0:W-:Y:S01]  /*ff30*/  STL [R1+0x238], R133 ;  /* 0x0002388501007387 */ /* 0x0001e20000100800 */
[----:B------:R-:W-:-:S01]  /*ff40*/  FADD R146, R147, R146 ;  /* 0x0000009293927221 */ /* 0x000fc20000000000 */
[----:B------:R-:W-:Y:S02]  /*ff50*/  FADD R144, R145, R144 ;  /* 0x0000009091907221 */ /* 0x000fe40000000000 */
[----:B0-----:R-:W3:Y:S01]  /*ff60*/  LDL.LU R133, [R1+0x4b8] ;  /* 0x0004b80001857983 */ /* 0x001ee20000300800 */
[----:B------:R-:W-:-:S03]  /*ff70*/  FADD R143, R24, R143 ;  /* 0x0000008f188f7221 */ /* 0x000fc60000000000 */
[----:B------:R-:W3:Y:S01]  /*ff80*/  LDL.LU R134, [R1+0x4b4] ;  /* 0x0004b40001867983 */ /* 0x000ee20000300800 */
[----:B------:R-:W-:-:S03]  /*ff90*/  FADD R142, R25, R142 ;  /* 0x0000008e198e7221 */ /* 0x000fc60000000000 */
[----:B------:R0:W-:Y:S01]  /*ffa0*/  STL [R1+0x23c], R135 ;  /* 0x00023c8701007387 */ /* 0x0001e20000100800 */
[----:B------:R-:W-:-:S01]  /*ffb0*/  FADD R141, R26, R141 ;  /* 0x0000008d1a8d7221 */ /* 0x000fc20000000000 */
[----:B------:R-:W-:Y:S01]  /*ffc0*/  FADD R140, R27, R140 ;  /* 0x0000008c1b8c7221 */ /* 0x000fe20000000000 */
[----:B------:R-:W-:-:S01]  /*ffd0*/  FADD R139, R28, R139 ;  /* 0x0000008b1c8b7221 */ /* 0x000fc20000000000 */
[----:B0-----:R-:W3:Y:S01]  /*ffe0*/  LDL.LU R135, [R1+0x4b0] ;  /* 0x0004b00001877983 */ /* 0x001ee20000300800 */
[----:B------:R-:W-:-:S03]  /*fff0*/  FADD R138, R29, R138 ;  /* 0x0000008a1d8a7221 */ /* 0x000fc60000000000 */
[----:B------:R0:W-:Y:S01]  /*10000*/  STL [R1+0x240], R150 ;  /* 0x0002409601007387 */ /* 0x0001e20000100800 */
[----:B------:R-:W-:-:S03]  /*10010*/  FADD R137, R30, R137 ;  /* 0x000000891e897221 */ /* 0x000fc60000000000 */
[----:B------:R1:W-:Y:S01]  /*10020*/  STL [R1+0x244], R148 ;  /* 0x0002449401007387 */ /* 0x0003e20000100800 */
[----:B------:R-:W-:-:S03]  /*10030*/  FADD R136, R31, R136 ;  /* 0x000000881f887221 */ /* 0x000fc60000000000 */
[----:B------:R1:W-:Y:S01]  /*10040*/  STL [R1+0x248], R146 ;  /* 0x0002489201007387 */ /* 0x0003e20000100800 */
[----:B------:R-:W-:-:S03]  /*10050*/  FADD R0, R32, R0 ;  /* 0x0000000020007221 */ /* 0x000fc60000000000 */
[----:B------:R1:W-:Y:S04]  /*10060*/  STL [R1+0x24c], R144 ;  /* 0x00024c9001007387 */ /* 0x0003e80000100800 */
[----:B------:R1:W-:Y:S04]  /*10070*/  STL [R1+0x250], R143 ;  /* 0x0002508f01007387 */ /* 0x0003e80000100800 */
[----:B------:R1:W-:Y:S04]  /*10080*/  STL [R1+0x254], R142 ;  /* 0x0002548e01007387 */ /* 0x0003e80000100800 */
[----:B------:R1:W-:Y:S04]  /*10090*/  STL [R1+0x258], R141 ;  /* 0x0002588d01007387 */ /* 0x0003e80000100800 */
[----:B------:R1:W-:Y:S04]  /*100a0*/  STL [R1+0x25c], R140 ;  /* 0x00025c8c01007387 */ /* 0x0003e80000100800 */
[----:B------:R1:W-:Y:S04]  /*100b0*/  STL [R1+0x260], R139 ;  /* 0x0002608b01007387 */ /* 0x0003e80000100800 */
[----:B------:R1:W-:Y:S04]  /*100c0*/  STL [R1+0x264], R138 ;  /* 0x0002648a01007387 */ /* 0x0003e80000100800 */
[----:B------:R-:W2:Y:S04]  /*100d0*/  LDL.LU R151, [R1+0x274] ;  /* 0x0002740001977983 */ /* 0x000ea80000300800 */
[----:B------:R1:W-:Y:S04]  /*100e0*/  STL [R1+0x268], R137 ;  /* 0x0002688901007387 */ /* 0x0003e80000100800 */
[----:B0-----:R-:W4:Y:S04]  /*100f0*/  LDL.LU R150, [R1+0x278] ;  /* 0x0002780001967983 */ /* 0x001f280000300800 */
[----:B------:R0:W-:Y:S04]  /*10100*/  STL [R1+0x26c], R136 ;  /* 0x00026c8801007387 */ /* 0x0001e80000100800 */
[----:B------:R-:W3:Y:S04]  /*10110*/  LDL.LU R149, [R1+0x27c] ;  /* 0x00027c0001957983 */ /* 0x000ee80000300800 */
[----:B------:R0:W-:Y:S04]  /*10120*/  STL [R1+0x270], R0 ;  /* 0x0002700001007387 */ /* 0x0001e80000100800 */
[----:B-1----:R-:W3:Y:S04]  /*10130*/  LDL.LU R148, [R1+0x280] ;  /* 0x0002800001947983 */ /* 0x002ee80000300800 */
        /* <DEDUP_REMOVED lines=11> */
[----:B0-----:R-:W3:Y:S04]  /*101f0*/  LDL.LU R136, [R1+0x2b0] ;  /* 0x0002b00001887983 */ /* 0x001ee80000300800 */
[----:B------:R-:W3:Y:S01]  /*10200*/  LDL.LU R0, [R1+0x2b4] ;  /* 0x0002b40001007983 */ /* 0x000ee20000300800 */
[----:B--2---:R-:W-:-:S05]  /*10210*/  FADD R151, R33, R151 ;  /* 0x0000009721977221 */ /* 0x004fca0000000000 */
[----:B------:R0:W-:Y:S01]  /*10220*/  STL [R1+0x274], R151 ;  /* 0x0002749701007387 */ /* 0x0001e20000100800 */
[----:B----4-:R-:W-:-:S05]  /*10230*/  FADD R150, R34, R150 ;  /* 0x0000009622967221 */ /* 0x010fca0000000000 */
[----:B------:R1:W-:Y:S01]  /*10240*/  STL [R1+0x278], R150 ;  /* 0x0002789601007387 */ /* 0x0003e20000100800 */
[----:B---3--:R-:W-:-:S05]  /*10250*/  FADD R149, R35, R149 ;  /* 0x0000009523957221 */ /* 0x008fca0000000000 */
[----:B------:R2:W-:Y:S01]  /*10260*/  STL [R1+0x27c], R149 ;  /* 0x00027c9501007387 */ /* 0x0005e20000100800 */
[----:B------:R-:W-:-:S01]  /*10270*/  FADD R148, R36, R148 ;  /* 0x0000009424947221 */ /* 0x000fc20000000000 */
[----:B------:R-:W-:-:S04]  /*10280*/  FADD R147, R37, R147 ;  /* 0x0000009325937221 */ /* 0x000fc80000000000 */
[----:B------:R3:W-:Y:S01]  /*10290*/  STL [R1+0x280], R148 ;  /* 0x0002809401007387 */ /* 0x0007e20000100800 */
[----:B------:R-:W-:-:S03]  /*102a0*/  FADD R146, R38, R146 ;  /* 0x0000009226927221 */ /* 0x000fc60000000000 */
        /* <DEDUP_REMOVED lines=20> */
[----:B0-----:R-:W4:Y:S01]  /*103f0*/  LDL.LU R151, [R1+0x2b8] ;  /* 0x0002b80001977983 */ /* 0x001f220000300800 */
[----:B------:R-:W-:-:S03]  /*10400*/  FADD R0, R49, R0 ;  /* 0x0000000031007221 */ /* 0x000fc60000000000 */
[----:B------:R0:W-:Y:S04]  /*10410*/  STL [R1+0x2ac], R137 ;  /* 0x0002ac8901007387 */ /* 0x0001e80000100800 */
[----:B-1----:R-:W4:Y:S04]  /*10420*/  LDL.LU R150, [R1+0x2bc] ;  /* 0x0002bc0001967983 */ /* 0x002f280000300800 */
[----:B------:R1:W-:Y:S04]  /*10430*/  STL [R1+0x2b0], R136 ;  /* 0x0002b08801007387 */ /* 0x0003e80000100800 */
[----:B--2---:R-:W2:Y:S04]  /*10440*/  LDL.LU R149, [R1+0x2c0] ;  /* 0x0002c00001957983 */ /* 0x004ea80000300800 */
[----:B------:R1:W-:Y:S04]  /*10450*/  STL [R1+0x2b4], R0 ;  /* 0x0002b40001007387 */ /* 0x0003e80000100800 */
[----:B---3--:R-:W3:Y:S04]  /*10460*/  LDL.LU R148, [R1+0x2c4] ;  /* 0x0002c40001947983 */ /* 0x008ee80000300800 */
[----:B----4-:R-:W4:Y:S04]  /*10470*/  LDL.LU R147, [R1+0x2c8] ;  /* 0x0002c80001937983 */ /* 0x010f280000300800 */
[----:B------:R-:W4:Y:S04]  /*10480*/  LDL.LU R146, [R1+0x2cc] ;  /* 0x0002cc0001927983 */ /* 0x000f280000300800 */
        /* <DEDUP_REMOVED lines=8> */
[----:B0-----:R-:W4:Y:S04]  /*10510*/  LDL.LU R137, [R1+0x2f0] ;  /* 0x0002f00001897983 */ /* 0x001f280000300800 */
[----:B-1----:R-:W4:Y:S04]  /*10520*/  LDL.LU R136, [R1+0x2f4] ;  /* 0x0002f40001887983 */ /* 0x002f280000300800 */
[----:B------:R-:W4:Y:S01]  /*10530*/  LDL.LU R0, [R1+0x2f8] ;  /* 0x0002f80001007983 */ /* 0x000f220000300800 */
[----:B------:R-:W-:-:S01]  /*10540*/  FADD R151, R50, R151 ;  /* 0x0000009732977221 */ /* 0x000fc20000000000 */
[----:B------:R-:W-:-:S04]  /*10550*/  FADD R150, R51, R150 ;  /* 0x0000009633967221 */ /* 0x000fc80000000000 */
[----:B------:R0:W-:Y:S01]  /*10560*/  STL [R1+0x2b8], R151 ;  /* 0x0002b89701007387 */ /* 0x0001e20000100800 */
[----:B--2---:R-:W-:-:S03]  /*10570*/  FADD R149, R52, R149 ;  /* 0x0000009534957221 */ /* 0x004fc60000000000 */
[----:B------:R1:W-:Y:S01]  /*10580*/  STL [R1+0x2bc], R150 ;  /* 0x0002bc9601007387 */ /* 0x0003e20000100800 */
[----:B---3--:R-:W-:-:S03]  /*10590*/  FADD R148, R53, R148 ;  /* 0x0000009435947221 */ /* 0x008fc60000000000 */
[----:B------:R2:W-:Y:S01]  /*105a0*/  STL [R1+0x2c0], R149 ;  /* 0x0002c09501007387 */ /* 0x0005e20000100800 */
[----:B----4-:R-:W-:-:S03]  /*105b0*/  FADD R147, R54, R147 ;  /* 0x0000009336937221 */ /* 0x010fc60000000000 */
        /* <DEDUP_REMOVED lines=198> */
[----:B------:R-:W-:Y:S01]  /*11220*/  STL [R1+0x3c8], R151 ;  /* 0x0003c89701007387 */ /* 0x000fe20000100800 */
[----:B--2---:R-:W-:-:S03]  /*11230*/  FADD R149, R120, R149 ;  /* 0x0000009578957221 */ /* 0x004fc60000000000 */
[----:B------:R-:W-:Y:S01]  /*11240*/  STL [R1+0x3cc], R150 ;  /* 0x0003cc9601007387 */ /* 0x000fe20000100800 */
[----:B---3--:R-:W-:-:S03]  /*11250*/  FADD R148, R121, R148 ;  /* 0x0000009479947221 */ /* 0x008fc60000000000 */
[----:B------:R-:W-:Y:S01]  /*11260*/  STL [R1+0x3d0], R149 ;  /* 0x0003d09501007387 */ /* 0x000fe20000100800 */
[----:B----4-:R-:W-:-:S03]  /*11270*/  FADD R147, R122, R147 ;  /* 0x000000937a937221 */ /* 0x010fc60000000000 */
[----:B------:R-:W-:Y:S01]  /*11280*/  STL [R1+0x3d4], R148 ;  /* 0x0003d49401007387 */ /* 0x000fe20000100800 */
[----:B------:R-:W-:-:S03]  /*11290*/  FADD R146, R123, R146 ;  /* 0x000000927b927221 */ /* 0x000fc60000000000 */
        /* <DEDUP_REMOVED lines=17> */
[----:B------:R-:W-:-:S01]  /*113b0*/  FADD R137, R132, R137 ;  /* 0x0000008984897221 */ /* 0x000fc20000000000 */
[----:B------:R-:W-:Y:S02]  /*113c0*/  FADD R136, R133, R136 ;  /* 0x0000008885887221 */ /* 0x000fe40000000000 */
[----:B------:R-:W-:Y:S04]  /*113d0*/  STL [R1+0x3fc], R138 ;  /* 0x0003fc8a01007387 */ /* 0x000fe80000100800 */
[----:B------:R0:W-:Y:S04]  /*113e0*/  STL [R1+0x404], R136 ;  /* 0x0004048801007387 */ /* 0x0001e80000100800 */
[----:B------:R1:W-:Y:S04]  /*113f0*/  STL [R1+0x400], R137 ;  /* 0x0004008901007387 */ /* 0x0003e80000100800 */
[----:B0-----:R-:W2:Y:S01]  /*11400*/  LDL.LU R136, [R1+0x40c] ;  /* 0x00040c0001887983 */ /* 0x001ea20000300800 */
[----:B------:R-:W-:-:S03]  /*11410*/  FADD R0, R134, R0 ;  /* 0x0000000086007221 */ /* 0x000fc60000000000 */
[----:B-1----:R-:W3:Y:S04]  /*11420*/  LDL.LU R137, [R1+0x410] ;  /* 0x0004100001897983 */ /* 0x002ee80000300800 */
[----:B------:R-:W4:Y:S04]  /*11430*/  LDL.LU R138, [R1+0x414] ;  /* 0x00041400018a7983 */ /* 0x000f280000300800 */
[----:B------:R0:W-:Y:S04]  /*11440*/  STL [R1+0x408], R0 ;  /* 0x0004080001007387 */ /* 0x0001e80000100800 */
        /* <DEDUP_REMOVED lines=13> */
[----:B0-----:R-:W4:Y:S01]  /*11520*/  LDL.LU R0, [R1+0x44c] ;  /* 0x00044c0001007983 */ /* 0x001f220000300800 */
[----:B--2---:R-:W-:-:S05]  /*11530*/  FADD R136, R135, R136 ;  /* 0x0000008887887221 */ /* 0x004fca0000000000 */
[----:B------:R0:W-:Y:S04]  /*11540*/  STL [R1+0x40c], R136 ;  /* 0x00040c8801007387 */ /* 0x0001e80000100800 */
[----:B0-----:R-:W3:Y:S02]  /*11550*/  LDL.LU R136, [R1+0x4ac] ;  /* 0x0004ac0001887983 */ /* 0x001ee40000300800 */
[----:B---3--:R-:W-:-:S05]  /*11560*/  FADD R137, R136, R137 ;  /* 0x0000008988897221 */ /* 0x008fca0000000000 */
[----:B------:R0:W-:Y:S04]  /*11570*/  STL [R1+0x410], R137 ;  /* 0x0004108901007387 */ /* 0x0001e80000100800 */
[----:B0-----:R-:W4:Y:S02]  /*11580*/  LDL.LU R137, [R1+0x4a8] ;  /* 0x0004a80001897983 */ /* 0x001f240000300800 */
[----:B----4-:R-:W-:-:S05]  /*11590*/  FADD R138, R137, R138 ;  /* 0x0000008a898a7221 */ /* 0x010fca0000000000 */
[----:B------:R0:W-:Y:S04]  /*115a0*/  STL [R1+0x414], R138 ;  /* 0x0004148a01007387 */ /* 0x0001e80000100800 */
[----:B0-----:R-:W2:Y:S02]  /*115b0*/  LDL.LU R138, [R1+0x4a4] ;  /* 0x0004a400018a7983 */ /* 0x001ea40000300800 */
[----:B--2---:R-:W-:-:S05]  /*115c0*/  FADD R139, R138, R139 ;  /* 0x0000008b8a8b7221 */ /* 0x004fca0000000000 */
        /* <DEDUP_REMOVED lines=37> */
[----:B0-----:R-:W2:Y:S01]  /*11820*/  LDL.LU R151, [R1+0x470] ;  /* 0x0004700001977983 */ /* 0x001ea20000300800 */
[----:B------:R-:W-:Y:S01]  /*11830*/  UMOV UR6, URZ ;  /* 0x0000003f00067c82 */ /* 0x000fe20008000000 */
[----:B--2---:R-:W-:-:S05]  /*11840*/  FADD R0, R0, R151 ;  /* 0x0000009700007221 */ /* 0x004fca0000000000 */
[----:B------:R0:W-:Y:S02]  /*11850*/  STL [R1+0x44c], R0 ;  /* 0x00044c0001007387 */ /* 0x0001e40000100800 */
.L_x_28:
[----:B------:R-:W-:Y:S05]  /*11860*/  @!P1 BRA `(.L_x_29) ;  /* 0x0000000000049947 */ /* 0x000fea0003800000 */
[----:B------:R-:W-:Y:S01]  /*11870*/  BPT.TRAP 0x1 ;  /* 0x000000040000795c */ /* 0x000fe20000300000 */
.L_x_29:
[----:B0-----:R-:W2:Y:S04]  /*11880*/  LDL R0, [R1+0x450] ;  /* 0x0004500001007983 */ /* 0x001ea80000100800 */
[----:B-----5:R0:W-:Y:S04]  /*11890*/  STL [R1+0x470], R2 ;  /* 0x0004700201007387 */ /* 0x0201e80000100800 */
[----:B0-----:R-:W3:Y:S01]  /*118a0*/  LDL R2, [R1+0x454] ;  /* 0x0004540001027983 */ /* 0x001ee20000100800 */
[----:B--2---:R-:W-:Y:S01]  /*118b0*/  ISETP.NE.AND P0, PT, R0, RZ, PT ;  /* 0x000000ff0000720c */ /* 0x004fe20003f05270 */
[----:B------:R-:W-:-:S12]  /*118c0*/  IMAD.U32 R0, RZ, RZ, UR25 ;  /* 0x00000019ff007e24 */ /* 0x000fd8000f8e00ff */
[----:B------:R-:W-:-:S05]  /*118d0*/  @P0 LEA R0, R0, UR12, 0x3 ;  /* 0x0000000c00000c11 */ /* 0x000fca000f8e18ff */
[----:B------:R-:W-:-:S05]  /*118e0*/  @P0 VIADD R0, R0, 0x10 ;  /* 0x0000001000000836 */ /* 0x000fca0000000000 */
[----:B---3--:R-:W-:Y:S02]  /*118f0*/  @P0 PRMT R0, R2, 0x654, R0 ;  /* 0x0000065402000816 */ /* 0x008fe40000000000 */
[----:B------:R0:W5:Y:S01]  /*11900*/  LDL.LU R2, [R1+0x470] ;  /* 0x0004700001027983 */ /* 0x0001620000300800 */
[----:B------:R-:W-:Y:S01]  /*11910*/  UISETP.GT.U32.AND UP0, UPT, UR13, 0x1, UPT ;  /* 0x000000010d00788c */ /* 0x000fe2000bf04070 */
[----:B------:R0:W-:Y:S05]  /*11920*/  @P0 SYNCS.ARRIVE.TRANS64.RED.A1T0 RZ, [R0+URZ], RZ ;  /* 0x000000ff00ff09a7 */ /* 0x0001ea000810043f */
[----:B------:R-:W-:-:S13]  /*11930*/  PLOP3.LUT P0, PT, PT, PT, UP0, 0x80, 0x0 ;  /* 0x000000000000781c */ /* 0x000fda0003f0f008 */
[----:B0-----:R-:W-:Y:S05]  /*11940*/  @P0 BRA `(.L_x_30) ;  /* 0x0000000000040947 */ /* 0x001fea0003800000 */
[----:B------:R-:W-:Y:S01]  /*11950*/  BPT.TRAP 0x1 ;  /* 0x000000040000795c */ /* 0x000fe20000300000 */
.L_x_30:
[----:B------:R-:W-:Y:S02]  /*11960*/  UISETP.GT.AND UP2, UPT, UR26, 0x1, UPT ;  /* 0x000000011a00788c */ /* 0x000fe4000bf44270 */
[----:B------:R-:W-:Y:S02]  /*11970*/  UIADD3 UR23, UR23, 0x1, URZ ;  /* 0x0000000117177890 */ /* 0x000fe4000fffe03f */
[----:B------:R-:W-:Y:S02]  /*11980*/  UIADD3 UR25, UR25, 0x1, URZ ;  /* 0x0000000119197890 */ /* 0x000fe4000fffe03f */
[----:B------:R-:W-:Y:S01]  /*11990*/  PLOP3.LUT P0, PT, PT, PT, UP2, 0x80, 0x0 ;  /* 0x000000000000781c */ /* 0x000fe20003f0f028 */
[----:B------:R-:W-:Y:S02]  /*119a0*/  UISETP.NE.AND UP0, UPT, UR23, 0x2, UPT ;  /* 0x000000021700788c */ /* 0x000fe4000bf05270 */
[----:B------:R-:W-:Y:S02]  /*119b0*/  UIADD3 UR16, UR26, -0x1, URZ ;  /* 0xffffffff1a107890 */ /* 0x000fe4000fffe03f */
[----:B------:R-:W-:-:S02]  /*119c0*/  USEL UR8, URZ, 0x1, UP0 ;  /* 0x000000013f087887 */ /* 0x000fc40008000000 */
[----:B------:R-:W-:Y:S02]  /*119d0*/  UISETP.NE.AND UP1, UPT, UR25, 0x2, UPT ;  /* 0x000000021900788c */ /* 0x000fe4000bf25270 */
[----:B------:R-:W-:Y:S02]  /*119e0*/  ULOP3.LUT UR24, UR24, UR8, URZ, 0x3c, !UPT ;  /* 0x0000000818187292 */ /* 0x000fe4000f8e3c3f */
[----:B------:R-:W-:Y:S02]  /*119f0*/  USEL UR23, UR23, URZ, UP0 ;  /* 0x0000003f17177287 */ /* 0x000fe40008000000 */
[----:B------:R-:W-:Y:S01]  /*11a00*/  USEL UR25, UR25, URZ, UP1 ;  /* 0x0000003f19197287 */ /* 0x000fe20008800000 */
[----:B------:R-:W-:Y:S01]  /*11a10*/  UMOV UR8, 0x1 ;  /* 0x0000000100087882 */ /* 0x000fe20000000000 */
[----:B------:R-:W-:Y:S01]  /*11a20*/  UMOV UR26, UR16 ;  /* 0x00000010001a7c82 */ /* 0x000fe20008000000 */
[----:B------:R-:W-:Y:S09]  /*11a30*/  @P0 BRA `(.L_x_31) ;  /* 0xffffff74006c0947 */ /* 0x000ff2000383ffff */
.L_x_23:
[----:B------:R-:W-:-:S04]  /*11a40*/  UISETP.NE.AND UP0, UPT, UR6, URZ, UPT ;  /* 0x0000003f0600728c */ /* 0x000fc8000bf05270 */
[----:B------:R-:W-:-:S06]  /*11a50*/  USEL UR6, URZ, 0x1, !UP0 ;  /* 0x000000013f067887 */ /* 0x000fcc000c000000 */
[----:B------:R-:W-:-:S13]  /*11a60*/  ISETP.NE.AND P0, PT, RZ, UR6, PT ;  /* 0x00000006ff007c0c */ /* 0x000fda000bf05270 */
[----:B------:R-:W-:Y:S05]  /*11a70*/  @!P0 BRA `(.L_x_32) ;  /* 0x0000003800188947 */ /* 0x000fea0003800000 */
[----:B------:R2:W-:Y:S04]  /*11a80*/  STL [R1+0x628], R41 ;  /* 0x0006282901007387 */ /* 0x0005e80000100800 */
[----:B--2---:R-:W2:Y:S04]  /*11a90*/  LDL.LU R41, [R1] ;  /* 0x0000000001297983 */ /* 0x004ea80000300800 */
[----:B------:R3:W-:Y:S04]  /*11aa0*/  STL [R1+0x624], R42 ;  /* 0x0006242a01007387 */ /* 0x0007e80000100800 */
[----:B---3--:R-:W3:Y:S04]  /*11ab0*/  LDL.LU R42, [R1+0x4] ;  /* 0x00000400012a7983 */ /* 0x008ee80000300800 */
[----:B------:R4:W-:Y:S04]  /*11ac0*/  STL [R1+0x620], R43 ;  /* 0x0006202b01007387 */ /* 0x0009e80000100800 */
[----:B----4-:R-:W4:Y:S04]  /*11ad0*/  LDL.LU R43, [R1+0x8] ;  /* 0x00000800012b7983 */ /* 0x010f280000300800 */
[----:B------:R0:W-:Y:S04]  /*11ae0*/  STL [R1+0x61c], R44 ;  /* 0x00061c2c01007387 */ /* 0x0001e80000100800 */
[----:B0-----:R-:W4:Y:S04]  /*11af0*/  LDL.LU R44, [R1+0xc] ;  /* 0x00000c00012c7983 */ /* 0x001f280000300800 */
        /* <DEDUP_REMOVED lines=144> */
[----:B------:R-:W4:Y:S04]  /*12400*/  LDL.LU R0, [R1+0x204] ;  /* 0x0002040001007983 */ /* 0x000f280000300800 */
        /* <DEDUP_REMOVED lines=69> */
[----:B0-----:R-:W4:Y:S01]  /*12860*/  LDL.LU R151, [R1+0x130] ;  /* 0x0001300001977983 */ /* 0x001f220000300800 */
[----:B--2--5:R-:W-:Y:S01]  /*12870*/  FADD R2, R41, R2 ;  /* 0x0000000229027221 */ /* 0x024fe20000000000 */
[----:B---3--:R-:W-:Y:S01]  /*12880*/  FADD R3, R42, R3 ;  /* 0x000000032a037221 */ /* 0x008fe20000000000 */
[----:B----4-:R-:W-:Y:S01]  /*12890*/  FADD R4, R43, R4 ;  /* 0x000000042b047221 */ /* 0x010fe20000000000 */
[----:B------:R-:W2:Y:S01]  /*128a0*/  LDL.LU R41, [R1+0x628] ;  /* 0x0006280001297983 */ /* 0x000ea20000300800 */
[----:B------:R-:W-:Y:S01]  /*128b0*/  FADD R5, R44, R5 ;  /* 0x000000052c057221 */ /* 0x000fe20000000000 */
[----:B------:R-:W-:-:S02]  /*128c0*/  FADD R6, R45, R6 ;  /* 0x000000062d067221 */ /* 0x000fc40000000000 */
[----:B------:R-:W3:Y:S01]  /*128d0*/  LDL.LU R42, [R1+0x624] ;  /* 0x00062400012a7983 */ /* 0x000ee20000300800 */
[----:B------:R-:W-:-:S03]  /*128e0*/  FADD R7, R46, R7 ;  /* 0x000000072e077221 */ /* 0x000fc60000000000 */
[----:B------:R-:W4:Y:S01]  /*128f0*/  LDL.LU R43, [R1+0x620] ;  /* 0x00062000012b7983 */ /* 0x000f220000300800 */
[----:B------:R-:W-:-:S03]  /*12900*/  FADD R8, R47, R8 ;  /* 0x000000082f087221 */ /* 0x000fc60000000000 */
[----:B------:R-:W2:Y:S01]  /*12910*/  LDL.LU R44, [R1+0x61c] ;  /* 0x00061c00012c7983 */ /* 0x000ea20000300800 */
[----:B------:R-:W-:-:S03]  /*12920*/  FADD R9, R48, R9 ;  /* 0x0000000930097221 */ /* 0x000fc60000000000 */
        /* <DEDUP_REMOVED lines=133> */
[----:B------:R-:W-:Y:S01]  /*13180*/  FADD R204, R115, R204 ;  /* 0x000000cc73cc7221 */ /* 0x000fe20000000000 */
[----:B------:R-:W-:Y:S02]  /*13190*/  FADD R118, R119, R118 ;  /* 0x0000007677767221 */ /* 0x000fe40000000000 */
[----:B------:R-:W2:Y:S01]  /*131a0*/  LDL.LU R112, [R1+0x50c] ;  /* 0x00050c0001707983 */ /* 0x000ea20000300800 */
[----:B------:R-:W-:-:S03]  /*131b0*/  FADD R205, R116, R205 ;  /* 0x000000cd74cd7221 */ /* 0x000fc60000000000 */
[----:B------:R-:W2:Y:S01]  /*131c0*/  LDL.LU R113, [R1+0x508] ;  /* 0x0005080001717983 */ /* 0x000ea20000300800 */
[----:B------:R-:W-:-:S03]  /*131d0*/  FADD R0, R117, R0 ;  /* 0x0000000075007221 */ /* 0x000fc60000000000 */
[----:B------:R-:W2:Y:S01]  /*131e0*/  LDL.LU R114, [R1+0x504] ;  /* 0x0005040001727983 */ /* 0x000ea20000300800 */
[----:B------:R-:W-:-:S03]  /*131f0*/  FADD R208, R149, R208 ;  /* 0x000000d095d07221 */ /* 0x000fc60000000000 */
[----:B------:R-:W2:Y:S04]  /*13200*/  LDL.LU R115, [R1+0x500] ;  /* 0x0005000001737983 */ /* 0x000ea80000300800 */
[----:B------:R-:W2:Y:S01]  /*13210*/  LDL.LU R116, [R1+0x4fc] ;  /* 0x0004fc0001747983 */ /* 0x000ea20000300800 */
[----:B------:R-:W-:Y:S01]  /*13220*/  FADD R207, R150, R207 ;  /* 0x000000cf96cf7221 */ /* 0x000fe20000000000 */
[----:B------:R-:W-:Y:S01]  /*13230*/  FADD R206, R151, R206 ;  /* 0x000000ce97ce7221 */ /* 0x000fe20000000000 */
[----:B------:R-:W-:Y:S01]  /*13240*/  FADD R237, R120, R237 ;  /* 0x000000ed78ed7221 */ /* 0x000fe20000000000 */
[----:B------:R-:W3:Y:S01]  /*13250*/  LDL.LU R117, [R1+0x1b8] ;  /* 0x0001b80001757983 */ /* 0x000ee20000300800 */
[----:B------:R-:W-:Y:S01]  /*13260*/  FADD R236, R121, R236 ;  /* 0x000000ec79ec7221 */ /* 0x000fe20000000000 */
[----:B------:R-:W-:Y:S01]  /*13270*/  FADD R235, R122, R235 ;  /* 0x000000eb7aeb7221 */ /* 0x000fe20000000000 */
[----:B------:R-:W-:Y:S01]  /*13280*/  FADD R234, R123, R234 ;  /* 0x000000ea7bea7221 */ /* 0x000fe20000000000 */
[----:B------:R-:W3:Y:S01]  /*13290*/  LDL.LU R149, [R1+0x208] ;  /* 0x0002080001957983 */ /* 0x000ee20000300800 */
[----:B------:R-:W-:Y:S01]  /*132a0*/  FADD R233, R124, R233 ;  /* 0x000000e97ce97221 */ /* 0x000fe20000000000 */
[----:B------:R-:W-:Y:S01]  /*132b0*/  FADD R232, R125, R232 ;  /* 0x000000e87de87221 */ /* 0x000fe20000000000 */
[----:B------:R-:W-:Y:S01]  /*132c0*/  FADD R231, R126, R231 ;  /* 0x000000e77ee77221 */ /* 0x000fe20000000000 */
[----:B------:R0:W-:Y:S01]  /*132d0*/  STL [R1+0x200], R118 ;  /* 0x0002007601007387 */ /* 0x0001e20000100800 */
[----:B------:R-:W-:Y:S01]  /*132e0*/  FADD R230, R127, R230 ;  /* 0x000000e67fe67221 */ /* 0x000fe20000000000 */
        /* <DEDUP_REMOVED lines=8> */
[----:B0-----:R-:W4:Y:S01]  /*13370*/  LDL.LU R118, [R1+0x1bc] ;  /* 0x0001bc0001767983 */ /* 0x001f220000300800 */
[----:B------:R-:W-:Y:S01]  /*13380*/  FADD R215, R142, R215 ;  /* 0x000000d78ed77221 */ /* 0x000fe20000000000 */
[----:B------:R-:W-:Y:S01]  /*13390*/  FADD R224, R133, R224 ;  /* 0x000000e085e07221 */ /* 0x000fe20000000000 */
[----:B------:R-:W-:Y:S01]  /*133a0*/  FADD R214, R143, R214 ;  /* 0x000000d68fd67221 */ /* 0x000fe20000000000 */
[----:B------:R0:W-:Y:S01]  /*133b0*/  STL [R1+0x204], R0 ;  /* 0x0002040001007387 */ /* 0x0001e20000100800 */
[----:B------:R-:W-:Y:S01]  /*133c0*/  FADD R223, R134, R223 ;  /* 0x000000df86df7221 */ /* 0x000fe20000000000 */
[----:B------:R-:W-:Y:S01]  /*133d0*/  FADD R213, R144, R213 ;  /* 0x000000d590d57221 */ /* 0x000fe20000000000 */
[----:B------:R-:W-:Y:S01]  /*133e0*/  FADD R222, R135, R222 ;  /* 0x000000de87de7221 */ /* 0x000fe20000000000 */
[----:B------:R-:W4:Y:S01]  /*133f0*/  LDL.LU R150, [R1+0x20c] ;  /* 0x00020c0001967983 */ /* 0x000f220000300800 */
[----:B------:R-:W-:Y:S01]  /*13400*/  FADD R212, R145, R212 ;  /* 0x000000d491d47221 */ /* 0x000fe20000000000 */
[----:B------:R-:W-:Y:S01]  /*13410*/  FADD R221, R136, R221 ;  /* 0x000000dd88dd7221 */ /* 0x000fe20000000000 */
[----:B------:R-:W-:Y:S01]  /*13420*/  FADD R211, R146, R211 ;  /* 0x000000d392d37221 */ /* 0x000fe20000000000 */
[----:B------:R-:W2:Y:S01]  /*13430*/  LDL.LU R119, [R1+0x1c0] ;  /* 0x0001c00001777983 */ /* 0x000ea20000300800 */
[----:B------:R-:W-:Y:S01]  /*13440*/  FADD R220, R137, R220 ;  /* 0x000000dc89dc7221 */ /* 0x000fe20000000000 */
[----:B------:R-:W-:Y:S01]  /*13450*/  FADD R210, R147, R210 ;  /* 0x000000d293d27221 */ /* 0x000fe20000000000 */
[----:B------:R-:W-:Y:S01]  /*13460*/  FADD R219, R138, R219 ;  /* 0x000000db8adb7221 */ /* 0x000fe20000000000 */
[----:B------:R-:W2:Y:S01]  /*13470*/  LDL.LU R151, [R1+0x210] ;  /* 0x0002100001977983 */ /* 0x000ea20000300800 */
[----:B------:R-:W-:-:S03]  /*13480*/  FADD R209, R148, R209 ;  /* 0x000000d194d17221 */ /* 0x000fc60000000000 */
[----:B------:R-:W2:Y:S04]  /*13490*/  LDL.LU R120, [R1+0x1c4] ;  /* 0x0001c40001787983 */ /* 0x000ea80000300800 */
[----:B0-----:R-:W2:Y:S04]  /*134a0*/  LDL.LU R0, [R1+0x214] ;  /* 0x0002140001007983 */ /* 0x001ea80000300800 */
        /* <DEDUP_REMOVED lines=28> */
[----:B---3--:R-:W-:-:S03]  /*13670*/  FADD R149, R117, R149 ;  /* 0x0000009575957221 */ /* 0x008fc60000000000 */
[----:B------:R-:W3:Y:S04]  /*13680*/  LDL.LU R117, [R1+0x4f8] ;  /* 0x0004f80001757983 */ /* 0x000ee80000300800 */
[----:B------:R0:W-:Y:S04]  /*13690*/  STL [R1+0x208], R149 ;  /* 0x0002089501007387 */ /* 0x0001e80000100800 */
[----:B0-----:R-:W3:Y:S01]  /*136a0*/  LDL.LU R149, [R1+0x250] ;  /* 0x0002500001957983 */ /* 0x001ee20000300800 */
[----:B----4-:R-:W-:-:S03]  /*136b0*/  FADD R150, R118, R150 ;  /* 0x0000009676967221 */ /* 0x010fc60000000000 */
[----:B------:R-:W4:Y:S04]  /*136c0*/  LDL.LU R118, [R1+0x4f4] ;  /* 0x0004f40001767983 */ /* 0x000f280000300800 */
[----:B------:R0:W-:Y:S01]  /*136d0*/  STL [R1+0x20c], R150 ;  /* 0x00020c9601007387 */ /* 0x0001e20000100800 */
[----:B--2---:R-:W-:-:S03]  /*136e0*/  FADD R151, R119, R151 ;  /* 0x0000009777977221 */ /* 0x004fc60000000000 */
[----:B0-----:R-:W2:Y:S04]  /*136f0*/  LDL.LU R150, [R1+0x254] ;  /* 0x0002540001967983 */ /* 0x001ea80000300800 */
[----:B------:R-:W4:Y:S04]  /*13700*/  LDL.LU R119, [R1+0x4f0] ;  /* 0x0004f00001777983 */ /* 0x000f280000300800 */
[----:B------:R0:W-:Y:S04]  /*13710*/  STL [R1+0x210], R151 ;  /* 0x0002109701007387 */ /* 0x0001e80000100800 */
[----:B0-----:R-:W4:Y:S01]  /*13720*/  LDL.LU R151, [R1+0x258] ;  /* 0x0002580001977983 */ /* 0x001f220000300800 */
[----:B------:R-:W-:Y:S01]  /*13730*/  FADD R0, R120, R0 ;  /* 0x0000000078007221 */ /* 0x000fe20000000000 */
[----:B------:R-:W-:-:S02]  /*13740*/  FADD R122, R121, R122 ;  /* 0x0000007a797a7221 */ /* 0x000fc40000000000 */
[----:B------:R-:W4:Y:S01]  /*13750*/  LDL.LU R120, [R1+0x4ec] ;  /* 0x0004ec0001787983 */ /* 0x000f220000300800 */
[----:B------:R-:W-:-:S03]  /*13760*/  FADD R124, R123, R124 ;  /* 0x0000007c7b7c7221 */ /* 0x000fc60000000000 */
[----:B------:R0:W-:Y:S01]  /*13770*/  STL [R1+0x214], R0 ;  /* 0x0002140001007387 */ /* 0x0001e20000100800 */
[----:B------:R-:W-:-:S03]  /*13780*/  FADD R126, R125, R126 ;  /* 0x0000007e7d7e7221 */ /* 0x000fc60000000000 */
[----:B0-----:R-:W4:Y:S04]  /*13790*/  LDL.LU R0, [R1+0x25c] ;  /* 0x00025c0001007983 */ /* 0x001f280000300800 */
[----:B------:R-:W4:Y:S04]  /*137a0*/  LDL.LU R121, [R1+0x4e8] ;  /* 0x0004e80001797983 */ /* 0x000f280000300800 */
[----:B------:R0:W-:Y:S01]  /*137b0*/  STL [R1+0x218], R122 ;  /* 0x0002187a01007387 */ /* 0x0001e20000100800 */
[----:B------:R-:W-:Y:S01]  /*137c0*/  FADD R128, R127, R128 ;  /* 0x000000807f807221 */ /* 0x000fe20000000000 */
[----:B------:R-:W-:-:S02]  /*137d0*/  FADD R139, R129, R139 ;  /* 0x0000008b818b7221 */ /* 0x000fc40000000000 */
[----:B0-----:R-:W4:Y:S04]  /*137e0*/  LDL.LU R122, [R1+0x4e4] ;  /* 0x0004e400017a7983 */ /* 0x001f280000300800 */
[----:B------:R-:W4:Y:S04]  /*137f0*/  LDL.LU R123, [R1+0x4e0] ;  /* 0x0004e000017b7983 */ /* 0x000f280000300800 */
[----:B------:R0:W-:Y:S01]  /*13800*/  STL [R1+0x21c], R124 ;  /* 0x00021c7c01007387 */ /* 0x0001e20000100800 */
[----:B------:R-:W-:-:S03]  /*13810*/  FADD R140, R130, R140 ;  /* 0x0000008c828c7221 */ /* 0x000fc60000000000 */
        /* <DEDUP_REMOVED lines=34> */
[----:B------:R0:W-:Y:S04]  /*13a40*/  STL [R1+0x240], R145 ;  /* 0x0002409101007387 */ /* 0x0001e80000100800 */
[----:B0-----:R-:W4:Y:S04]  /*13a50*/  LDL.LU R145, [R1+0x278] ;  /* 0x0002780001917983 */ /* 0x001f280000300800 */
[----:B------:R-:W4:Y:S04]  /*13a60*/  LDL.LU R136, [R1+0x4ac] ;  /* 0x0004ac0001887983 */ /* 0x000f280000300800 */
[----:B------:R0:W-:Y:S04]  /*13a70*/  STL [R1+0x244], R146 ;  /* 0x0002449201007387 */ /* 0x0001e80000100800 */
[----:B0-----:R-:W4:Y:S04]  /*13a80*/  LDL.LU R146, [R1+0x27c] ;  /* 0x00027c0001927983 */ /* 0x001f280000300800 */
[----:B------:R-:W4:Y:S04]  /*13a90*/  LDL.LU R137, [R1+0x4a8] ;  /* 0x0004a80001897983 */ /* 0x000f280000300800 */
[----:B------:R0:W-:Y:S04]  /*13aa0*/  STL [R1+0x248], R147 ;  /* 0x0002489301007387 */ /* 0x0001e80000100800 */
[----:B0-----:R-:W4:Y:S04]  /*13ab0*/  LDL.LU R147, [R1+0x280] ;  /* 0x0002800001937983 */ /* 0x001f280000300800 */
[----:B------:R-:W4:Y:S01]  /*13ac0*/  LDL.LU R138, [R1+0x4a4] ;  /* 0x0004a400018a7983 */ /* 0x000f220000300800 */
[----:B---3--:R-:W-:-:S03]  /*13ad0*/  FADD R149, R24, R149 ;  /* 0x0000009518957221 */ /* 0x008fc60000000000 */
[----:B------:R0:W-:Y:S04]  /*13ae0*/  STL [R1+0x24c], R148 ;  /* 0x00024c9401007387 */ /* 0x0001e80000100800 */
[----:B0-----:R-:W3:Y:S04]  /*13af0*/  LDL.LU R148, [R1+0x284] ;  /* 0x0002840001947983 */ /* 0x001ee80000300800 */
[----:B------:R0:W-:Y:S01]  /*13b00*/  STL [R1+0x250], R149 ;  /* 0x0002509501007387 */ /* 0x0001e20000100800 */
[----:B--2---:R-:W-:-:S03]  /*13b10*/  FADD R150, R25, R150 ;  /* 0x0000009619967221 */ /* 0x004fc60000000000 */
[----:B0-----:R-:W2:Y:S04]  /*13b20*/  LDL.LU R149, [R1+0x288] ;  /* 0x0002880001957983 */ /* 0x001ea80000300800 */
[----:B------:R0:W-:Y:S04]  /*13b30*/  STL [R1+0x254], R150 ;  /* 0x0002549601007387 */ /* 0x0001e80000100800 */
[----:B0-----:R-:W2:Y:S01]  /*13b40*/  LDL.LU R150, [R1+0x28c] ;  /* 0x00028c0001967983 */ /* 0x001ea20000300800 */
[----:B----4-:R-:W-:-:S05]  /*13b50*/  FADD R151, R26, R151 ;  /* 0x000000971a977221 */ /* 0x010fca0000000000 */
[----:B------:R0:W-:Y:S04]  /*13b60*/  STL [R1+0x258], R151 ;  /* 0x0002589701007387 */ /* 0x0001e80000100800 */
[----:B0-----:R-:W4:Y:S01]  /*13b70*/  LDL.LU R151, [R1+0x290] ;  /* 0x0002900001977983 */ /* 0x001f220000300800 */
[----:B------:R-:W-:-:S03]  /*13b80*/  FADD R0, R27, R0 ;  /* 0x000000001b007221 */ /* 0x000fc60000000000 */
[----:B------:R-:W4:Y:S04]  /*13b90*/  LDL.LU R27, [R1+0x2c8] ;  /* 0x0002c800011b7983 */ /* 0x000f280000300800 */
[----:B------:R-:W4:Y:S04]  /*13ba0*/  LDL.LU R26, [R1+0x2cc] ;  /* 0x0002cc00011a7983 */ /* 0x000f280000300800 */
[----:B------:R-:W4:Y:S04]  /*13bb0*/  LDL.LU R25, [R1+0x2d0] ;  /* 0x0002d00001197983 */ /* 0x000f280000300800 */
[----:B------:R0:W-:Y:S04]  /*13bc0*/  STL [R1+0x25c], R0 ;  /* 0x00025c0001007387 */ /* 0x0001e80000100800 */
[----:B------:R-:W4:Y:S04]  /*13bd0*/  LDL.LU R24, [R1+0x2d4] ;  /* 0x0002d40001187983 */ /* 0x000f280000300800 */
[----:B0-----:R-:W4:Y:S01]  /*13be0*/  LDL.LU R0, [R1+0x2d8] ;  /* 0x0002d80001007983 */ /* 0x001f220000300800 */
[----:B------:R-:W-:-:S05]  /*13bf0*/  FADD R139, R28, R139 ;  /* 0x0000008b1c8b7221 */ /* 0x000fca0000000000 */
[----:B------:R0:W-:Y:S04]  /*13c00*/  STL [R1+0x260], R139 ;  /* 0x0002608b01007387 */ /* 0x0001e80000100800 */
[----:B0-----:R-:W4:Y:S01]  /*13c10*/  LDL.LU R139, [R1+0x4a0] ;  /* 0x0004a000018b7983 */ /* 0x001f220000300800 */
[----:B------:R-:W-:-:S03]  /*13c20*/  FADD R140, R29, R140 ;  /* 0x0000008c1d8c7221 */ /* 0x000fc60000000000 */
[----:B------:R-:W4:Y:S04]  /*13c30*/  LDL.LU R28, [R1+0x2c4] ;  /* 0x0002c400011c7983 */ /* 0x000f280000300800 */
        /* <DEDUP_REMOVED lines=30> */
[----:B---3--:R-:W-:-:S03]  /*13e20*/  FADD R148, R37, R148 ;  /* 0x0000009425947221 */ /* 0x008fc60000000000 */
[----:B------:R-:W3:Y:S04]  /*13e30*/  LDL.LU R36, [R1+0x2a4] ;  /* 0x0002a40001247983 */ /* 0x000ee80000300800 */
[----:B------:R0:W-:Y:S01]  /*13e40*/  STL [R1+0x284], R148 ;  /* 0x0002849401007387 */ /* 0x0001e20000100800 */
[----:B--2---:R-:W-:-:S03]  /*13e50*/  FADD R149, R38, R149 ;  /* 0x0000009526957221 */ /* 0x004fc60000000000 */
[----:B0-----:R-:W2:Y:S04]  /*13e60*/  LDL.LU R148, [R1+0x47c] ;  /* 0x00047c0001947983 */ /* 0x001ea80000300800 */
[----:B------:R-:W2:Y:S04]  /*13e70*/  LDL.LU R37, [R1+0x2a0] ;  /* 0x0002a00001257983 */ /* 0x000ea80000300800 */
[----:B------:R0:W-:Y:S01]  /*13e80*/  STL [R1+0x288], R149 ;  /* 0x0002889501007387 */ /* 0x0001e20000100800 */
[----:B------:R-:W-:-:S03]  /*13e90*/  FADD R150, R39, R150 ;  /* 0x0000009627967221 */ /* 0x000fc60000000000 */
[----:B0-----:R-:W2:Y:S04]  /*13ea0*/  LDL.LU R149, [R1+0x478] ;  /* 0x0004780001957983 */ /* 0x001ea80000300800 */
[----:B------:R-:W2:Y:S04]  /*13eb0*/  LDL.LU R38, [R1+0x29c] ;  /* 0x00029c0001267983 */ /* 0x000ea80000300800 */
[----:B------:R0:W-:Y:S01]  /*13ec0*/  STL [R1+0x28c], R150 ;  /* 0x00028c9601007387 */ /* 0x0001e20000100800 */
[----:B----4-:R-:W-:-:S03]  /*13ed0*/  FADD R151, R40, R151 ;  /* 0x0000009728977221 */ /* 0x010fc60000000000 */
[----:B0-----:R-:W4:Y:S04]  /*13ee0*/  LDL.LU R150, [R1+0x474] ;  /* 0x0004740001967983 */ /* 0x001f280000300800 */
[----:B------:R-:W4:Y:S04]  /*13ef0*/  LDL.LU R39, [R1+0x298] ;  /* 0x0002980001277983 */ /* 0x000f280000300800 */
[----:B------:R0:W-:Y:S04]  /*13f00*/  STL [R1+0x290], R151 ;  /* 0x0002909701007387 */ /* 0x0001e80000100800 */
[----:B0-----:R-:W4:Y:S04]  /*13f10*/  LDL.LU R151, [R1+0x470] ;  /* 0x0004700001977983 */ /* 0x001f280000300800 */
[----:B------:R-:W4:Y:S01]  /*13f20*/  LDL.LU R40, [R1+0x294] ;  /* 0x0002940001287983 */ /* 0x000f220000300800 */
        /* <DEDUP_REMOVED lines=13> */
[----:B---3--:R-:W-:Y:S01]  /*14000*/  FADD R36, R45, R36 ;  /* 0x000000242d247221 */ /* 0x008fe20000000000 */
[----:B--2---:R-:W-:Y:S01]  /*14010*/  FADD R37, R44, R37 ;  /* 0x000000252c257221 */ /* 0x004fe20000000000 */
[----:B------:R-:W-:Y:S01]  /*14020*/  FADD R38, R43, R38 ;  /* 0x000000262b267221 */ /* 0x000fe20000000000 */
[----:B----4-:R-:W-:Y:S01]  /*14030*/  FADD R39, R42, R39 ;  /* 0x000000272a277221 */ /* 0x010fe20000000000 */
[----:B------:R-:W-:-:S05]  /*14040*/  FADD R40, R41, R40 ;  /* 0x0000002829287221 */ /* 0x000fca0000000000 */
[----:B------:R0:W-:Y:S04]  /*14050*/  STL [R1+0x294], R40 ;  /* 0x0002942801007387 */ /* 0x0001e80000100800 */
        /* <DEDUP_REMOVED lines=14> */
[----:B------:R-:W4:Y:S04]  /*14140*/  LDL.LU R53, [R1+0x2dc] ;  /* 0x0002dc0001357983 */ /* 0x000f280000300800 */
[----:B------:R1:W-:Y:S04]  /*14150*/  STL [R1+0x2d0], R25 ;  /* 0x0002d01901007387 */ /* 0x0003e80000100800 */
[----:B------:R-:W4:Y:S04]  /*14160*/  LDL.LU R52, [R1+0x2e0] ;  /* 0x0002e00001347983 */ /* 0x000f280000300800 */
[----:B------:R1:W-:Y:S04]  /*14170*/  STL [R1+0x2d4], R24 ;  /* 0x0002d41801007387 */ /* 0x0003e80000100800 */
        /* <DEDUP_REMOVED lines=13> */
[----:B--2---:R-:W2:Y:S04]  /*14250*/  LDL.LU R39, [R1+0x314] ;  /* 0x0003140001277983 */ /* 0x004ea80000300800 */
[----:B---3--:R-:W3:Y:S04]  /*14260*/  LDL.LU R38, [R1+0x318] ;  /* 0x0003180001267983 */ /* 0x008ee80000300800 */
[----:B----4-:R-:W4:Y:S04]  /*14270*/  LDL.LU R37, [R1+0x31c] ;  /* 0x00031c0001257983 */ /* 0x010f280000300800 */
[----:B-1----:R-:W4:Y:S04]  /*14280*/  LDL.LU R36, [R1+0x320] ;  /* 0x0003200001247983 */ /* 0x002f280000300800 */
        /* <DEDUP_REMOVED lines=12> */
[----:B------:R-:W4:Y:S01]  /*14350*/  LDL.LU R0, [R1+0x354] ;  /* 0x0003540001007983 */ /* 0x000f220000300800 */
[----:B------:R-:W-:Y:S01]  /*14360*/  FADD R53, R59, R53 ;  /* 0x000000353b357221 */ /* 0x000fe20000000000 */
        /* <DEDUP_REMOVED lines=74> */
[----:B--2---:R-:W2:Y:S04]  /*14810*/  LDL.LU R40, [R1+0x38c] ;  /* 0x00038c0001287983 */ /* 0x004ea80000300800 */
        /* <DEDUP_REMOVED lines=167> */
[----:B------:R-:W-:Y:S01]  /*15290*/  FADD R24, R150, R24 ;  /* 0x0000001896187221 */ /* 0x000fe20000000000 */
[----:B------:R-:W-:-:S05]  /*152a0*/  FADD R0, R0, R151 ;  /* 0x0000009700007221 */ /* 0x000fca0000000000 */
[----:B------:R0:W-:Y:S04]  /*152b0*/  STL [R1+0x44c], R0 ;  /* 0x00044c0001007387 */ /* 0x0001e80000100800 */
[----:B------:R0:W-:Y:S04]  /*152c0*/  STL [R1+0x444], R25 ;  /* 0x0004441901007387 */ /* 0x0001e80000100800 */
[----:B------:R0:W-:Y:S02]  /*152d0*/  STL [R1+0x448], R24 ;  /* 0x0004481801007387 */ /* 0x0001e40000100800 */
.L_x_32:
[----:B0-----:R-:W0:Y:S02]  /*152e0*/  LDC R0, c[0x0][0x28c] ;  /* 0x0000a300ff007b82 */ /* 0x001e240000000800 */
[----:B0-----:R-:W-:-:S13]  /*152f0*/  ISETP.GE.AND P0, PT, R0, 0x1, PT ;  /* 0x000000010000780c */ /* 0x001fda0003f06270 */
[----:B------:R-:W-:Y:S05]  /*15300*/  @!P0 BRA `(.L_x_33) ;  /* 0x0000000000588947 */ /* 0x000fea0003800000 */
[----:B------:R-:W-:-:S06]  /*15310*/  UISETP.NE.AND UP0, UPT, UR22, 0x3, UPT ;  /* 0x000000031600788c */ /* 0x000fcc000bf05270 */
[----:B------:R-:W-:-:S13]  /*15320*/  PLOP3.LUT P0, PT, PT, PT, UP0, 0x80, 0x0 ;  /* 0x000000000000781c */ /* 0x000fda0003f0f008 */
[----:B------:R-:W-:Y:S05]  /*15330*/  @!P0 BRA `(.L_x_34) ;  /* 0x0000000000048947 */ /* 0x000fea0003800000 */
[----:B------:R-:W-:Y:S01]  /*15340*/  BPT.TRAP 0x1 ;  /* 0x000000040000795c */ /* 0x000fe20000300000 */
.L_x_34:
[----:B------:R-:W2:Y:S04]  /*15350*/  LDL R0, [R1+0x450] ;  /* 0x0004500001007983 */ /* 0x000ea80000100800 */
[----:B------:R-:W3:Y:S01]  /*15360*/  LDL R25, [R1+0x454] ;  /* 0x0004540001197983 */ /* 0x000ee20000100800 */
[----:B------:R-:W-:Y:S01]  /*15370*/  UISETP.LT.AND UP1, UPT, UR10, 0x1, UPT ;  /* 0x000000010a00788c */ /* 0x000fe2000bf21270 */
[----:B--2---:R-:W-:Y:S01]  /*15380*/  ISETP.NE.AND P0, PT, R0, RZ, PT ;  /* 0x000000ff0000720c */ /* 0x004fe20003f05270 */
[----:B------:R-:W-:-:S12]  /*15390*/  IMAD.U32 R0, RZ, RZ, UR12 ;  /* 0x0000000cff007e24 */ /* 0x000fd8000f8e00ff */
[----:B------:R-:W-:-:S05]  /*153a0*/  VOTEU.ANY UP0, P0 ;  /* 0x00000000003f7886 */ /* 0x000fca0000000100 */
[----:B------:R-:W-:-:S04]  /*153b0*/  @UP0 USEL UR6, UR10, 0x1, UP1 ;  /* 0x000000010a060887 */ /* 0x000fc80008800000 */
[----:B------:R-:W-:Y:S02]  /*153c0*/  @UP0 UIADD3 UR6, UR5, UR10, -UR6 ;  /* 0x0000000a05060290 */ /* 0x000fe4000fffe806 */
[----:B------:R-:W-:-:S04]  /*153d0*/  UISETP.GT.U32.AND UP0, UPT, UR13, 0x1, UPT ;  /* 0x000000010d00788c */ /* 0x000fc8000bf04070 */
[----:B------:R-:W-:-:S04]  /*153e0*/  IMAD.U32 R24, RZ, RZ, UR6 ;  /* 0x00000006ff187e24 */ /* 0x000fc8000f8e00ff */
[----:B------:R-:W-:-:S05]  /*153f0*/  @P0 IMAD.SHL.U32 R24, R24, 0x8, RZ ;  /* 0x0000000818180824 */ /* 0x000fca00078e00ff */
[----:B------:R-:W-:-:S04]  /*15400*/  @P0 LOP3.LUT R24, R24, 0x8, RZ, 0xc0, !PT ;  /* 0x0000000818180812 */ /* 0x000fc800078ec0ff */
[----:B------:R-:W-:-:S04]  /*15410*/  @P0 IADD3 R0, R0, 0x10, R24 ;  /* 0x0000001000000810 */ /* 0x000fc80007ffe018 */
[----:B---3--:R-:W-:-:S04]  /*15420*/  @P0 PRMT R0, R25, 0x654, R0 ;  /* 0x0000065419000816 */ /* 0x008fc80000000000 */
[----:B------:R0:W-:Y:S01]  /*15430*/  @P0 SYNCS.ARRIVE.TRANS64.RED.A1T0 RZ, [R0+URZ], RZ ;  /* 0x000000ff00ff09a7 */ /* 0x0001e2000810043f */
[----:B------:R-:W-:-:S13]  /*15440*/  PLOP3.LUT P0, PT, PT, PT, UP0, 0x80, 0x0 ;  /* 0x000000000000781c */ /* 0x000fda0003f0f008 */
[----:B0-----:R-:W-:Y:S05]  /*15450*/  @P0 BRA `(.L_x_33) ;  /* 0x0000000000040947 */ /* 0x001fea0003800000 */
[----:B------:R-:W-:Y:S01]  /*15460*/  BPT.TRAP 0x1 ;  /* 0x000000040000795c */ /* 0x000fe20000300000 */
.L_x_33:
[----:B------:R-:W2:Y:S01]  /*15470*/  LDL.LU R27, [R1+0x460] ;  /* 0x00046000011b7983 */ /* 0x000ea20000300800 */
[----:B------:R-:W0:Y:S01]  /*15480*/  LDC R24, c[0x0][0x288] ;  /* 0x0000a200ff187b82 */ /* 0x000e220000000800 */
[----:B------:R-:W-:Y:S02]  /*15490*/  ULDC UR6, c[0x0][0x284] ;  /* 0x0000a10000067ab9 */ /* 0x000fe40000000800 */
[----:B------:R-:W3:Y:S01]  /*154a0*/  LDL.LU R26, [R1+0x464] ;  /* 0x00046400011a7983 */ /* 0x000ee20000300800 */
[----:B------:R-:W4:Y:S02]  /*154b0*/  S2R R25, SR_TID.X ;  /* 0x0000000000197919 */ /* 0x000f240000002100 */
[C---:B----4-:R-:W-:Y:S02]  /*154c0*/  LOP3.LUT R0, R25.reuse, 0x3, RZ, 0xc0, !PT ;  /* 0x0000000319007812 */ /* 0x050fe400078ec0ff */
[----:B------:R-:W-:Y:S01]  /*154d0*/  SHF.R.U32.HI R30, RZ, 0x7, R25 ;  /* 0x00000007ff1e7819 */ /* 0x000fe20000011619 */
[----:B------:R-:W-:-:S02]  /*154e0*/  IMAD.SHL.U32 R29, R25, 0x2, RZ ;  /* 0x00000002191d7824 */ /* 0x000fc400078e00ff */
[----:B0-----:R-:W-:Y:S01]  /*154f0*/  IMAD R0, R0, -0x2, R24 ;  /* 0xfffffffe00007824 */ /* 0x001fe200078e0218 */
[----:B------:R-:W-:-:S05]  /*15500*/  LOP3.LUT R30, R30, 0x1, RZ, 0xc0, !PT ;  /* 0x000000011e1e7812 */ /* 0x000fca00078ec0ff */
[----:B------:R-:W-:Y:S02]  /*15510*/  IMAD.SHL.U32 R31, R30, 0x40, RZ ;  /* 0x000000401e1f7824 */ /* 0x000fe400078e00ff */
[----:B------:R-:W-:Y:S02]  /*15520*/  IMAD.MOV.U32 R37, RZ, RZ, -0x1 ;  /* 0xffffffffff257424 */ /* 0x000fe400078e00ff */
[----:B--2---:R-:W-:-:S05]  /*15530*/  IMAD.SHL.U32 R28, R27, 0x200, RZ ;  /* 0x000002001b1c7824 */ /* 0x004fca00078e00ff */
[----:B------:R-:W-:Y:S02]  /*15540*/  ISETP.GE.AND P0, PT, R28, R24, PT ;  /* 0x000000181c00720c */ /* 0x000fe40003f06270 */
[----:B------:R-:W-:Y:S02]  /*15550*/  SHF.R.U32.HI R24, RZ, 0x2, R25 ;  /* 0x00000002ff187819 */ /* 0x000fe40000011619 */
[----:B------:R-:W-:Y:S02]  /*15560*/  LOP3.LUT R25, R25, 0x60, RZ, 0xc0, !PT ;  /* 0x0000006019197812 */ /* 0x000fe400078ec0ff */
[----:B------:R-:W-:Y:S02]  /*15570*/  LOP3.LUT R24, R24, 0x7, RZ, 0xc0, !PT ;  /* 0x0000000718187812 */ /* 0x000fe400078ec0ff */
[----:B------:R-:W-:Y:S02]  /*15580*/  SHF.R.U32.HI R25, RZ, 0x1, R25 ;  /* 0x00000001ff197819 */ /* 0x000fe40000011619 */
[----:B------:R-:W-:-:S02]  /*15590*/  LOP3.LUT R31, R31, 0x40, R24, 0xe2, !PT ;  /* 0x000000401f1f7812 */ /* 0x000fc400078ee218 */
[----:B------:R-:W-:-:S05]  /*155a0*/  IADD3 R24, RZ, -R25, -R24 ;  /* 0x80000019ff187210 */ /* 0x000fca0007ffe818 */
[----:B------:R-:W-:Y:S02]  /*155b0*/  IMAD R30, R30, -0x40, R24 ;  /* 0xffffffc01e1e7824 */ /* 0x000fe400078e0218 */
[----:B---3--:R-:W-:-:S05]  /*155c0*/  IMAD.SHL.U32 R24, R26, 0x80, RZ ;  /* 0x000000801a187824 */ /* 0x008fca00078e00ff */
[----:B------:R-:W-:Y:S01]  /*155d0*/  ISETP.GE.OR P0, PT, R24, UR6, P0 ;  /* 0x0000000618007c0c */ /* 0x000fe20008706670 */
[----:B------:R-:W-:Y:S01]  /*155e0*/  IMAD.WIDE R32, R26, 0x80, RZ ;  /* 0x000000801a207825 */ /* 0x000fe200078e02ff */
[----:B------:R-:W-:-:S03]  /*155f0*/  IADD3 R30, -R24, UR6, R30 ;  /* 0x00000006181e7c10 */ /* 0x000fc6000fffe11e */
[----:B------:R-:W-:Y:S01]  /*15600*/  IMAD.IADD R0, R0, 0x1, -R28 ;  /* 0x0000000100007824 */ /* 0x000fe200078e0a1c */
[----:B------:R-:W-:Y:S02]  /*15610*/  LOP3.LUT R28, R28, 0x6, R29, 0xf8, !PT ;  /* 0x000000061c1c7812 */ /* 0x000fe400078ef81d */
[----:B------:R-:W-:-:S05]  /*15620*/  LOP3.LUT R31, R32, R31, R25, 0xfe, !PT ;  /* 0x0000001f201f7212 */ /* 0x000fca00078efe19 */
[----:B------:R-:W-:Y:S05]  /*15630*/  @P0 BRA `(.L_x_35) ;  /* 0x00000134005c0947 */ /* 0x000fea0003800000 */
[----:B------:R-:W0:Y:S01]  /*15640*/  LDC.64 R26, c[0x0][0x5c8] ;  /* 0x00017200ff1a7b82 */ /* 0x000e220000000a00 */
[----:B------:R-:W-:Y:S01]  /*15650*/  USHF.R.S32.HI UR8, URZ, 0x1f, UR9 ;  /* 0x0000001f3f087899 */ /* 0x000fe20008011409 */
[--C-:B------:R-:W-:Y:S01]  /*15660*/  SHF.R.S32.HI R29, RZ, 0x1f, R28.reuse ;  /* 0x0000001fff1d7819 */ /* 0x100fe2000001141c */
[----:B------:R-:W-:Y:S01]  /*15670*/  ULDC.64 UR16, c[0x0][0x5d0] ;  /* 0x0001740000107ab9 */ /* 0x000fe20000000a00 */
[----:B------:R-:W-:Y:S01]  /*15680*/  BSSY B0, `(.L_x_35) ;  /* 0x0001352000007945 */ /* 0x000fe20003800000 */
[----:B------:R-:W-:Y:S02]  /*15690*/  UIMAD UR6, UR8, UR16, URZ ;  /* 0x00000010080672a4 */ /* 0x000fe4000f8e023f */
[----:B------:R-:W-:Y:S02]  /*156a0*/  IMAD.U32 R24, RZ, RZ, UR16 ;  /* 0x00000010ff187e24 */ /* 0x000fe4000f8e00ff */
[----:B------:R-:W-:Y:S02]  /*156b0*/  UIMAD UR6, UR9, UR17, UR6 ;  /* 0x00000011090672a4 */ /* 0x000fe4000f8e0206 */
[----:B------:R-:W-:-:S04]  /*156c0*/  IMAD.WIDE.U32 R24, R24, UR9, R28 ;  /* 0x0000000918187c25 */ /* 0x000fc8000f8e001c */
[----:B------:R-:W-:Y:S01]  /*156d0*/  VIADD R25, R25, UR6 ;  /* 0x0000000619197c36 */ /* 0x000fe20008000000 */
[----:B------:R-:W-:Y:S01]  /*156e0*/  ULDC.64 UR6, c[0x0][0x5c0] ;  /* 0x0001700000067ab9 */ /* 0x000fe20000000a00 */
[----:B0-----:R-:W-:-:S04]  /*156f0*/  IMAD R34, R33, R26, RZ ;  /* 0x0000001a21227224 */ /* 0x001fc800078e02ff */
[C---:B------:R-:W-:Y:S02]  /*15700*/  IMAD R36, R31.reuse, R27, R34 ;  /* 0x0000001b1f247224 */ /* 0x040fe400078e0222 */
[----:B------:R-:W-:-:S04]  /*15710*/  IMAD.WIDE.U32 R34, R31, R26, R24 ;  /* 0x0000001a1f227225 */ /* 0x000fc800078e0018 */
[----:B------:R-:W-:Y:S01]  /*15720*/  IMAD.IADD R25, R35, 0x1, R36 ;  /* 0x0000000123197824 */ /* 0x000fe200078e0224 */
[----:B------:R-:W-:Y:S02]  /*15730*/  IADD3 R24, P1, R34, UR6, RZ ;  /* 0x0000000622187c10 */ /* 0x000fe4000ff3e0ff */
[----:B------:R-:W-:-:S04]  /*15740*/  LEA R34, P0, R26, R34, 0x3 ;  /* 0x000000221a227211 */ /* 0x000fc800078018ff */
[----:B------:R-:W-:Y:S02]  /*15750*/  LEA.HI.X R27, R26, R25, R27, 0x3, P0 ;  /* 0x000000191a1b7211 */ /* 0x000fe400000f1c1b */
[----:B------:R-:W-:Y:S02]  /*15760*/  FSETP.NEU.AND P0, PT, RZ, UR21, PT ;  /* 0x00000015ff007c0b */ /* 0x000fe4000bf0d000 */
[----:B------:R-:W-:Y:S02]  /*15770*/  IADD3 R26, P2, R34, UR6, RZ ;  /* 0x00000006221a7c10 */ /* 0x000fe4000ff5e0ff */
[----:B------:R-:W-:Y:S02]  /*15780*/  IADD3.X R25, R25, UR7, RZ, P1, !PT ;  /* 0x0000000719197c10 */ /* 0x000fe40008ffe4ff */
[----:B------:R-:W-:-:S07]  /*15790*/  IADD3.X R27, R27, UR7, RZ, P2, !PT ;  /* 0x000000071b1b7c10 */ /* 0x000fce00097fe4ff */
[----:B------:R-:W-:Y:S05]  /*157a0*/  @!P0 BRA `(.L_x_36) ;  /* 0x000000e000ac8947 */ /* 0x000fea0003800000 */
[----:B------:R-:W-:Y:S01]  /*157b0*/  ULDC.64 UR6, c[0x0][0x5b8] ;  /* 0x00016e0000067ab9 */ /* 0x000fe20000000a00 */
[----:B------:R-:W-:Y:S01]  /*157c0*/  BSSY B1, `(.L_x_37) ;  /* 0x0000013000017945 */ /* 0x000fe20003800000 */
[----:B------:R-:W-:Y:S01]  /*157d0*/  IMAD.U32 R34, RZ, RZ, UR6 ;  /* 0x00000006ff227e24 */ /* 0x000fe2000f8e00ff */
[----:B------:R-:W-:-:S03]  /*157e0*/  UIMAD UR6, UR8, UR6, URZ ;  /* 0x00000006080672a4 */ /* 0x000fc6000f8e023f */
[----:B------:R-:W-:Y:S01]  /*157f0*/  IMAD.WIDE.U32 R28, R34, UR9, R28 ;  /* 0x00000009221c7c25 */ /* 0x000fe2000f8e001c */
[----:B------:R-:W-:-:S03]  /*15800*/  UIMAD UR6, UR9, UR7, UR6 ;  /* 0x00000007090672a4 */ /* 0x000fc6000f8e0206 */
[----:B------:R-:W-:Y:S01]  /*15810*/  IMAD.MOV.U32 R34, RZ, RZ, R28 ;  /* 0x000000ffff227224 */ /* 0x000fe200078e001c */
[----:B------:R-:W-:Y:S02]  /*15820*/  ULDC.64 UR8, c[0x0][0x5a8] ;  /* 0x00016a0000087ab9 */ /* 0x000fe40000000a00 */
[----:B------:R-:W-:Y:S01]  /*15830*/  VIADD R35, R29, UR6 ;  /* 0x000000061d237c36 */ /* 0x000fe20008000000 */
[----:B------:R-:W-:Y:S02]  /*15840*/  ULDC.64 UR6, c[0x0][0x5b0] ;  /* 0x00016c0000067ab9 */ /* 0x000fe40000000a00 */
[----:B------:R-:W-:Y:S02]  /*15850*/  IMAD R36, R33, UR6, RZ ;  /* 0x0000000621247c24 */ /* 0x000fe4000f8e02ff */
[----:B------:R-:W-:-:S04]  /*15860*/  IMAD.WIDE.U32 R28, R31, UR6, R34 ;  /* 0x000000061f1c7c25 */ /* 0x000fc8000f8e0022 */
[----:B------:R-:W-:Y:S01]  /*15870*/  IMAD R36, R31, UR7, R36 ;  /* 0x000000071f247c24 */ /* 0x000fe2000f8e0224 */
[----:B------:R-:W-:-:S04]  /*15880*/  IADD3 R28, P0, R28, UR8, RZ ;  /* 0x000000081c1c7c10 */ /* 0x000fc8000ff1e0ff */
[--C-:B------:R-:W-:Y:S02]  /*15890*/  IADD3.X R29, R29, UR9, R36.reuse, P0, !PT ;  /* 0x000000091d1d7c10 */ /* 0x100fe400087fe424 */
[----:B------:R-:W-:Y:S02]  /*158a0*/  ISETP.GE.AND P0, PT, R0, 0x1, PT ;  /* 0x000000010000780c */ /* 0x000fe40003f06270 */
[----:B------:R-:W-:Y:S02]  /*158b0*/  PRMT R36, RZ, 0x7610, R36 ;  /* 0x00007610ff247816 */ /* 0x000fe40000000024 */
[----:B------:R-:W-:-:S13]  /*158c0*/  ISETP.LT.OR P1, PT, R30, 0x1, !P0 ;  /* 0x000000011e00780c */ /* 0x000fda0004721670 */
[----:B------:R-:W-:Y:S05]  /*158d0*/  @P1 BRA `(.L_x_38) ;  /* 0x0000000000041947 */ /* 0x000fea0003800000 */
[----:B------:R0:W5:Y:S02]  /*158e0*/  LDG.E.U8 R36, desc[UR14][R28.64] ;  /* 0x0000000e1c247981 */ /* 0x000164000c1e1100 */
.L_x_38:
[----:B------:R-:W-:Y:S05]  /*158f0*/  BSYNC B1 ;  /* 0x0000000000017941 */ /* 0x000fea0003800000 */
.L_x_37:
[----:B-----5:R-:W-:Y:S01]  /*15900*/  LOP3.LUT R36, R36, 0xff, RZ, 0xc0, !PT ;  /* 0x000000ff24247812 */ /* 0x020fe200078ec0ff */
[----:B------:R-:W-:Y:S03]  /*15910*/  BSSY B1, `(.L_x_39) ;  /* 0x000000c000017945 */ /* 0x000fe60003800000 */
[----:B------:R-:W-:-:S05]  /*15920*/  F2FP.F16.E4M3.UNPACK_B R36, R36 ;  /* 0x00000024ff24723e */ /* 0x000fca00020006ff */
[----:B------:R-:W-:-:S05]  /*15930*/  HADD2.F32 R36, -RZ, R36.H0_H0 ;  /* 0x20000024ff247230 */ /* 0x000fca0000004100 */
[----:B------:R-:W-:-:S04]  /*15940*/  FMUL R36, R36, UR21 ;  /* 0x0000001524247c20 */ /* 0x000fc80008400000 */
[----:B------:R-:W-:-:S05]  /*15950*/  FFMA R2, R2, UR20, R36 ;  /* 0x0000001402027c23 */ /* 0x000fca0008000024 */
[----:B------:R-:W-:-:S05]  /*15960*/  F2FP.SATFINITE.E4M3.F32.PACK_AB_MERGE_C R2, RZ, R2, RZ ;  /* 0x00000002ff02723e */ /* 0x000fca00048070ff */
[----:B------:R2:W-:Y:S01]  /*15970*/  @!P1 STG.E.U8 desc[UR14][R24.64], R2 ;  /* 0x0000000218009986 */ /* 0x0005e2000c10110e */
[----:B------:R-:W-:-:S04]  /*15980*/  ISETP.GE.AND P1, PT, R0, 0x2, PT ;  /* 0x000000020000780c */ /* 0x000fc80003f26270 */
[----:B------:R-:W-:Y:S02]  /*15990*/  ISETP.LT.OR P4, PT, R30, 0x1, !P1 ;  /* 0x000000011e00780c */ /* 0x000fe40004f81670 */
[----:B--2---:R-:W-:-:S11]  /*159a0*/  PRMT R2, RZ, 0x7610, R2 ;  /* 0x00007610ff027816 */ /* 0x004fd60000000002 */
[----:B------:R-:W-:Y:S05]  /*159b0*/  @P4 BRA `(.L_x_40) ;  /* 0x0000000000044947 */ /* 0x000fea0003800000 */
[----:B------:R2:W5:Y:S02]  /*159c0*/  LDG.E.U8 R2, desc[UR14][R28.64+0x1] ;  /* 0x0000010e1c027981 */ /* 0x000564000c1e1100 */
.L_x_40:
[----:B------:R-:W-:Y:S05]  /*159d0*/  BSYNC B1 ;  /* 0x0000000000017941 */ /* 0x000fea0003800000 */
.L_x_39:
[----:B-----5:R-:W-:Y:S01]  /*159e0*/  LOP3.LUT R2, R2, 0xff, RZ, 0xc0, !PT ;  /* 0x000000ff02027812 */ /* 0x020fe200078ec0ff */
[----:B------:R-:W-:Y:S01]  /*159f0*/  BSSY B1, `(.L_x_41) ;  /* 0x0000012000017945 */ /* 0x000fe20003800000 */
[----:B------:R-:W-:Y:S02]  /*15a00*/  IADD3 R31, P2, R31, 0x8, RZ ;  /* 0x000000081f1f7810 */ /* 0x000fe40007f5e0ff */
[----:B------:R-:W-:Y:S02]  /*15a10*/  F2FP.F16.E4M3.UNPACK_B R2, R2 ;  /* 0x00000002ff02723e */ /* 0x000fe400020006ff */
[----:B------:R-:W-:Y:S01]  /*15a20*/  ISETP.LT.OR P0, PT, R30, 0x9, !P0 ;  /* 0x000000091e00780c */ /* 0x000fe20004701670 */
[----:B------:R-:W-:Y:S02]  /*15a30*/  IMAD.X R32, RZ, RZ, R33, P2 ;  /* 0x000000ffff207224 */ /* 0x000fe400010e0621 */
[----:B------:R-:W-:Y:S02]  /*15a40*/  HADD2.F32 R2, -RZ, R2.H0_H0 ;  /* 0x20000002ff027230 */ /* 0x000fe40000004100 */
[----:B------:R-:W-:-:S02]  /*15a50*/  IMAD R32, R32, UR6, RZ ;  /* 0x0000000620207c24 */ /* 0x000fc4000f8e02ff */
[----:B------:R-:W-:-:S04]  /*15a60*/  IMAD.WIDE.U32 R34, R31, UR6, R34 ;  /* 0x000000061f227c25 */ /* 0x000fc8000f8e0022 */
[----:B------:R-:W-:Y:S01]  /*15a70*/  FMUL R2, R2, UR21 ;  /* 0x0000001502027c20 */ /* 0x000fe20008400000 */
[----:B------:R-:W-:-:S03]  /*15a80*/  IMAD R31, R31, UR7, R32 ;  /* 0x000000071f1f7c24 */ /* 0x000fc6000f8e0220 */
[----:B------:R-:W-:Y:S01]  /*15a90*/  FFMA R36, R3, UR20, R2 ;  /* 0x0000001403247c23 */ /* 0x000fe20008000002 */
[----:B------:R-:W-:-:S04]  /*15aa0*/  IADD3 R2, P2, R34, UR8, RZ ;  /* 0x0000000822027c10 */ /* 0x000fc8000ff5e0ff */
[----:B------:R-:W-:Y:S02]  /*15ab0*/  F2FP.SATFINITE.E4M3.F32.PACK_AB_MERGE_C R36, RZ, R36, RZ ;  /* 0x00000024ff24723e */ /* 0x000fe400048070ff */
[--C-:B------:R-:W-:Y:S02]  /*15ac0*/  IADD3.X R3, R35, UR9, R31.reuse, P2, !PT ;  /* 0x0000000923037c10 */ /* 0x100fe400097fe41f */
[----:B------:R-:W-:Y:S01]  /*15ad0*/  PRMT R31, RZ, 0x7610, R31 ;  /* 0x00007610ff1f7816 */ /* 0x000fe2000000001f */
[----:B------:R3:W-:Y:S01]  /*15ae0*/  @!P4 STG.E.U8 desc[UR14][R24.64+0x1], R36 ;  /* 0x000001241800c986 */ /* 0x0007e2000c10110e */
[----:B------:R-:W-:Y:S05]  /*15af0*/  @P0 BRA `(.L_x_42) ;  /* 0x0000000000040947 */ /* 0x000fea0003800000 */
[----:B------:R4:W5:Y:S02]  /*15b00*/  LDG.E.U8 R31, desc[UR14][R2.64] ;  /* 0x0000000e021f7981 */ /* 0x000964000c1e1100 */
.L_x_42:
[----:B------:R-:W-:Y:S05]  /*15b10*/  BSYNC B1 ;  /* 0x0000000000017941 */ /* 0x000fea0003800000 */
.L_x_41:
[----:B-----5:R-:W-:Y:S01]  /*15b20*/  LOP3.LUT R31, R31, 0xff, RZ, 0xc0, !PT ;  /* 0x000000ff1f1f7812 */ /* 0x020fe200078ec0ff */
[----:B------:R-:W-:Y:S01]  /*15b30*/  BSSY B1, `(.L_x_43) ;  /* 0x000000b000017945 */ /* 0x000fe20003800000 */
[----:B------:R-:W-:Y:S02]  /*15b40*/  ISETP.LT.OR P1, PT, R30, 0x9, !P1 ;  /* 0x000000091e00780c */ /* 0x000fe40004f21670 */
[----:B------:R-:W-:-:S05]  /*15b50*/  F2FP.F16.E4M3.UNPACK_B R31, R31 ;  /* 0x0000001fff1f723e */ /* 0x000fca00020006ff */
[----:B------:R-:W-:-:S05]  /*15b60*/  HADD2.F32 R31, -RZ, R31.H0_H0 ;  /* 0x2000001fff1f7230 */ /* 0x000fca0000004100 */
[----:B------:R-:W-:-:S04]  /*15b70*/  FMUL R31, R31, UR21 ;  /* 0x000000151f1f7c20 */ /* 0x000fc80008400000 */
[----:B------:R-:W-:-:S05]  /*15b80*/  FFMA R4, R4, UR20, R31 ;  /* 0x0000001404047c23 */ /* 0x000fca000800001f */
[----:B------:R-:W-:-:S05]  /*15b90*/  F2FP.SATFINITE.E4M3.F32.PACK_AB_MERGE_C R4, RZ, R4, RZ ;  /* 0x00000004ff04723e */ /* 0x000fca00048070ff */
[----:B------:R0:W-:Y:S02]  /*15ba0*/  @!P0 STG.E.U8 desc[UR14][R26.64], R4 ;  /* 0x000000041a008986 */ /* 0x0001e4000c10110e */
[----:B0-----:R-:W-:Y:S01]  /*15bb0*/  PRMT R4, RZ, 0x7610, R4 ;  /* 0x00007610ff047816 */ /* 0x001fe20000000004 */
[----:B------:R-:W-:Y:S06]  /*15bc0*/  @P1 BRA `(.L_x_44) ;  /* 0x0000000000041947 */ /* 0x000fec0003800000 */
[----:B------:R0:W5:Y:S02]  /*15bd0*/  LDG.E.U8 R4, desc[UR14][R2.64+0x1] ;  /* 0x0000010e02047981 */ /* 0x000164000c1e1100 */
.L_x_44:
[----:B------:R-:W-:Y:S05]  /*15be0*/  BSYNC B1 ;  /* 0x0000000000017941 */ /* 0x000fea0003800000 */
.L_x_43:
[----:B-----5:R-:W-:Y:S01]  /*15bf0*/  LOP3.LUT R4, R4, 0xff, RZ, 0xc0, !PT ;  /* 0x000000ff04047812 */ /* 0x020fe200078ec0ff */
[----:B------:R-:W-:Y:S01]  /*15c00*/  BSSY B1, `(.L_x_45) ;  /* 0x000000c000017945 */ /* 0x000fe20003800000 */
[----:B------:R-:W-:Y:S02]  /*15c10*/  ISETP.GE.AND P0, PT, R0, 0x9, PT ;  /* 0x000000090000780c */ /* 0x000fe40003f06270 */
[----:B------:R-:W-:Y:S02]  /*15c20*/  F2FP.F16.E4M3.UNPACK_B R4, R4 ;  /* 0x00000004ff04723e */ /* 0x000fe400020006ff */
[----:B------:R-:W-:-:S03]  /*15c30*/  ISETP.LT.OR P2, PT, R30, 0x1, !P0 ;  /* 0x000000011e00780c */ /* 0x000fc60004741670 */
[----:B------:R-:W-:-:S05]  /*15c40*/  HADD2.F32 R4, -RZ, R4.H0_H0 ;  /* 0x20000004ff047230 */ /* 0x000fca0000004100 */
[----:B------:R-:W-:-:S04]  /*15c50*/  FMUL R4, R4, UR21 ;  /* 0x0000001504047c20 */ /* 0x000fc80008400000 */
[--C-:B------:R-:W-:Y:S01]  /*15c60*/  FFMA R5, R5, UR20, R4.reuse ;  /* 0x0000001405057c23 */ /* 0x100fe20008000004 */
[----:B------:R-:W-:-:S04]  /*15c70*/  PRMT R4, RZ, 0x7610, R4 ;  /* 0x00007610ff047816 */ /* 0x000fc80000000004 */
[----:B------:R-:W-:-:S05]  /*15c80*/  F2FP.SATFINITE.E4M3.F32.PACK_AB_MERGE_C R5, RZ, R5, RZ ;  /* 0x00000005ff05723e */ /* 0x000fca00048070ff */
[----:B------:R0:W-:Y:S01]  /*15c90*/  @!P1 STG.E.U8 desc[UR14][R26.64+0x1], R5 ;  /* 0x000001051a009986 */ /* 0x0001e2000c10110e */
[----:B------:R-:W-:Y:S05]  /*15ca0*/  @P2 BRA `(.L_x_46) ;  /* 0x0000000000042947 */ /* 0x000fea0003800000 */
[----:B------:R0:W5:Y:S02]  /*15cb0*/  LDG.E.U8 R4, desc[UR14][R28.64+0x8] ;  /* 0x0000080e1c047981 */ /* 0x000164000c1e1100 */
.L_x_46:
[----:B------:R-:W-:Y:S05]  /*15cc0*/  BSYNC B1 ;  /* 0x0000000000017941 */ /* 0x000fea0003800000 */
.L_x_45:
        /* <DEDUP_REMOVED lines=13> */
.L_x_48:
[----:B------:R-:W-:Y:S05]  /*15da0*/  BSYNC B1 ;  /* 0x0000000000017941 */ /* 0x000fea0003800000 */
.L_x_47:
[----:B-----5:R-:W-:Y:S01]  /*15db0*/  LOP3.LUT R4, R4, 0xff, RZ, 0xc0, !PT ;  /* 0x000000ff04047812 */ /* 0x020fe200078ec0ff */
[----:B------:R-:W-:Y:S01]  /*15dc0*/  BSSY B1, `(.L_x_49) ;  /* 0x000000b000017945 */ /* 0x000fe20003800000 */
[----:B------:R-:W-:Y:S02]  /*15dd0*/  ISETP.LT.OR P0, PT, R30, 0x9, !P0 ;  /* 0x000000091e00780c */ /* 0x000fe40004701670 */
[----:B------:R-:W-:-:S05]  /*15de0*/  F2FP.F16.E4M3.UNPACK_B R4, R4 ;  /* 0x00000004ff04723e */ /* 0x000fca00020006ff */
        /* <DEDUP_REMOVED lines=8> */
.L_x_50:
[----:B------:R-:W-:Y:S05]  /*15e70*/  BSYNC B1 ;  /* 0x0000000000017941 */ /* 0x000fea0003800000 */
.L_x_49:
        /* <DEDUP_REMOVED lines=12> */
.L_x_52:
[----:B------:R-:W-:Y:S05]  /*15f40*/  BSYNC B1 ;  /* 0x0000000000017941 */ /* 0x000fea0003800000 */
.L_x_51:
        /* <DEDUP_REMOVED lines=13> */
.L_x_54:
[----:B------:R-:W-:Y:S05]  /*16020*/  BSYNC B1 ;  /* 0x0000000000017941 */ /* 0x000fea0003800000 */
.L_x_53:
        /* <DEDUP_REMOVED lines=13> */
.L_x_56:
[----:B------:R-:W-:Y:S05]  /*16100*/  BSYNC B1 ;  /* 0x0000000000017941 */ /* 0x000fea0003800000 */
.L_x_55:
        /* <DEDUP_REMOVED lines=12> */
.L_x_58:
[----:B------:R-:W-:Y:S05]  /*161d0*/  BSYNC B1 ;  /* 0x0000000000017941 */ /* 0x000fea0003800000 */
.L_x_57:
        /* <DEDUP_REMOVED lines=12> */
.L_x_60:
[----:B------:R-:W-:Y:S05]  /*162a0*/  BSYNC B1 ;  /* 0x0000000000017941 */ /* 0x000fea0003800000 */
.L_x_59:
        /* <DEDUP_REMOVED lines=13> */
.L_x_62:
[----:B------:R-:W-:Y:S05]  /*16380*/  BSYNC B1 ;  /* 0x0000000000017941 */ /* 0x000fea0003800000 */
.L_x_61:
        /* <DEDUP_REMOVED lines=13> */
.L_x_64:
[----:B------:R-:W-:Y:S05]  /*16460*/  BSYNC B1 ;  /* 0x0000000000017941 */ /* 0x000fea0003800000 */
.L_x_63:
        /* <DEDUP_REMOVED lines=12> */
.L_x_66:
[----:B------:R-:W-:Y:S05]  /*16530*/  BSYNC B1 ;  /* 0x0000000000017941 */ /* 0x000fea0003800000 */
.L_x_65:
        /* <DEDUP_REMOVED lines=12> */
.L_x_68:
[----:B------:R-:W-:Y:S05]  /*16600*/  BSYNC B1 ;  /* 0x0000000000017941 */ /* 0x000fea0003800000 */
.L_x_67:
        /* <DEDUP_REMOVED lines=13> */
.L_x_70:
[----:B------:R-:W-:Y:S05]  /*166e0*/  BSYNC B1 ;  /* 0x0000000000017941 */ /* 0x000fea0003800000 */
.L_x_69:
        /* <DEDUP_REMOVED lines=13> */
.L_x_72:
[----:B------:R-:W-:Y:S05]  /*167c0*/  BSYNC B1 ;  /* 0x0000000000017941 */ /* 0x000fea0003800000 */
.L_x_71:
        /* <DEDUP_REMOVED lines=12> */
.L_x_74:
[----:B------:R-:W-:Y:S05]  /*16890*/  BSYNC B1 ;  /* 0x0000000000017941 */ /* 0x000fea0003800000 */
.L_x_73:
        /* <DEDUP_REMOVED lines=12> */
.L_x_76:
[----:B------:R-:W-:Y:S05]  /*16960*/  BSYNC B1 ;  /* 0x0000000000017941 */ /* 0x000fea0003800000 */
.L_x_75:
        /* <DEDUP_REMOVED lines=13> */
.L_x_78:
[----:B------:R-:W-:Y:S05]  /*16a40*/  BSYNC B1 ;  /* 0x0000000000017941 */ /* 0x000fea0003800000 */
.L_x_77:
        /* <DEDUP_REMOVED lines=13> */
.L_x_80:
[----:B------:R-:W-:Y:S05]  /*16b20*/  BSYNC B1 ;  /* 0x0000000000017941 */ /* 0x000fea0003800000 */
.L_x_79:
        /* <DEDUP_REMOVED lines=12> */
.L_x_82:
[----:B------:R-:W-:Y:S05]  /*16bf0*/  BSYNC B1 ;  /* 0x0000000000017941 */ /* 0x000fea0003800000 */
.L_x_81:
        /* <DEDUP_REMOVED lines=12> */
.L_x_84:
[----:B------:R-:W-:Y:S05]  /*16cc0*/  BSYNC B1 ;  /* 0x0000000000017941 */ /* 0x000fea0003800000 */
.L_x_83:
        /* <DEDUP_REMOVED lines=13> */
.L_x_86:
[----:B------:R-:W-:Y:S05]  /*16da0*/  BSYNC B1 ;  /* 0x0000000000017941 */ /* 0x000fea0003800000 */
.L_x_85:
        /* <DEDUP_REMOVED lines=13> */
.L_x_88:
[----:B------:R-:W-:Y:S05]  /*16e80*/  BSYNC B1 ;  /* 0x0000000000017941 */ /* 0x000fea0003800000 */
.L_x_87:
        /* <DEDUP_REMOVED lines=12> */
.L_x_90:
[----:B------:R-:W-:Y:S05]  /*16f50*/  BSYNC B1 ;  /* 0x0000000000017941 */ /* 0x000fea0003800000 */
.L_x_89:
        /* <DEDUP_REMOVED lines=12> */
.L_x_92:
[----:B------:R-:W-:Y:S05]  /*17020*/  BSYNC B1 ;  /* 0x0000000000017941 */ /* 0x000fea0003800000 */
.L_x_91:
        /* <DEDUP_REMOVED lines=13> */
.L_x_94:
[----:B------:R-:W-:Y:S05]  /*17100*/  BSYNC B1 ;  /* 0x0000000000017941 */ /* 0x000fea0003800000 */
.L_x_93:
        /* <DEDUP_REMOVED lines=13> */
.L_x_96:
[----:B------:R-:W-:Y:S05]  /*171e0*/  BSYNC B1 ;  /* 0x0000000000017941 */ /* 0x000fea0003800000 */
.L_x_95:
        /* <DEDUP_REMOVED lines=12> */
.L_x_98:
[----:B------:R-:W-:Y:S05]  /*172b0*/  BSYNC B1 ;  /* 0x0000000000017941 */ /* 0x000fea0003800000 */
.L_x_97:
        /* <DEDUP_REMOVED lines=12> */
.L_x_100:
[----:B------:R-:W-:Y:S05]  /*17380*/  BSYNC B1 ;  /* 0x0000000000017941 */ /* 0x000fea0003800000 */
.L_x_99:
        /* <DEDUP_REMOVED lines=13> */
.L_x_102:
[----:B------:R-:W-:Y:S05]  /*17460*/  BSYNC B1 ;  /* 0x0000000000017941 */ /* 0x000fea0003800000 */
.L_x_101:
        /* <DEDUP_REMOVED lines=13> */
.L_x_104:
[----:B------:R-:W-:Y:S05]  /*17540*/  BSYNC B1 ;  /* 0x0000000000017941 */ /* 0x000fea0003800000 */
.L_x_103:
[----:B-----5:R-:W-:Y:S01]  /*17550*/  LOP3.LUT R4, R4, 0xff, RZ, 0xc0, !PT ;  /* 0x000000ff04047812 */ /* 0x020fe200078ec0ff */
[----:B------:R-:W-:Y:S01]  /*17560*/  BSSY B1, `(.L_x_105) ;  /* 0x000000b000017945 */ /* 0x000fe20003800000 */
[----:B------:R-:W-:Y:S02]  /*17570*/  ISETP.LT.OR P0, PT, R30, 0x9, !P0 ;  /* 0x000000091e00780c */ /* 0x000fe40004701670 */
[----:B------:R-:W-:-:S05]  /*17580*/  F2FP.F16.E4M3.UNPACK_B R4, R4 ;  /* 0x00000004ff04723e */ /* 0x000fca00020006ff */
[----:B------:R-:W-:-:S05]  /*17590*/  HADD2.F32 R4, -RZ, R4.H0_H0 ;  /* 0x20000004ff047230 */ /* 0x000fca0000004100 */
[----:B------:R-:W-:-:S04]  /*175a0*/  FMUL R4, R4, UR21 ;  /* 0x0000001504047c20 */ /* 0x000fc80008400000 */
[----:B------:R-:W-:-:S05]  /*175b0*/  FFMA R4, R163, UR20, R4 ;  /* 0x00000014a3047c23 */ /* 0x000fca0008000004 */
[----:B0-----:R-:W-:Y:S02]  /*175c0*/  F2FP.SATFINITE.E4M3.F32.PACK_AB_MERGE_C R5, RZ, R4, RZ ;  /* 0x00000004ff05723e */ /* 0x001fe400048070ff */
[----:B------:R-:W-:-:S03]  /*175d0*/  PRMT R4, RZ, 0x7610, R4 ;  /* 0x00007610ff047816 */ /* 0x000fc60000000004 */
[----:B------:R0:W-:Y:S01]  /*175e0*/  @!P4 STG.E.U8 desc[UR14][R24.64+0x41], R5 ;  /* 0x000041051800c986 */ /* 0x0001e2000c10110e */
[----:B------:R-:W-:Y:S05]  /*175f0*/  @P0 BRA `(.L_x_106) ;  /* 0x0000000000040947 */ /* 0x000fea0003800000 */
[----:B------:R0:W5:Y:S02]  /*17600*/  LDG.E.U8 R4, desc[UR14][R2.64+0x40] ;  /* 0x0000400e02047981 */ /* 0x000164000c1e1100 */
.L_x_106:
[----:B------:R-:W-:Y:S05]  /*17610*/  BSYNC B1 ;  /* 0x0000000000017941 */ /* 0x000fea0003800000 */
.L_x_105:
        /* <DEDUP_REMOVED lines=12> */
.L_x_108:
[----:B------:R-:W-:Y:S05]  /*176e0*/  BSYNC B1 ;  /* 0x0000000000017941 */ /* 0x000fea0003800000 */
.L_x_107:
[----:B-----5:R-:W-:Y:S01]  /*176f0*/  LOP3.LUT R4, R4, 0xff, RZ, 0xc0, !PT ;  /* 0x000000ff04047812 */ /* 0x020fe200078ec0ff */
[----:B------:R-:W-:Y:S01]  /*17700*/  BSSY B1, `(.L_x_109) ;  /* 0x000000c000017945 */ /* 0x000fe20003800000 */
[----:B------:R-:W-:Y:S02]  /*17710*/  ISETP.GE.AND P0, PT, R0, 0x49, PT ;  /* 0x000000490000780c */ /* 0x000fe40003f06270 */
[----:B------:R-:W-:Y:S02]  /*17720*/  F2FP.F16.E4M3.UNPACK_B R4, R4 ;  /* 0x00000004ff04723e */ /* 0x000fe400020006ff */
[----:B------:R-:W-:-:S03]  /*17730*/  ISETP.LT.OR P2, PT, R30, 0x1, !P0 ;  /* 0x000000011e00780c */ /* 0x000fc60004741670 */
        /* <DEDUP_REMOVED lines=8> */
.L_x_110:
[----:B------:R-:W-:Y:S05]  /*177c0*/  BSYNC B1 ;  /* 0x0000000000017941 */ /* 0x000fea0003800000 */
.L_x_109:
[----:B-----5:R-:W-:Y:S01]  /*177d0*/  LOP3.LUT R4, R4, 0xff, RZ, 0xc0, !PT ;  /* 0x000000ff04047812 */ /* 0x020fe200078ec0ff */
[----:B------:R-:W-:Y:S01]  /*177e0*/  BSSY B1, `(.L_x_111) ;  /* 0x000000c000017945 */ /* 0x000fe20003800000 */
[----:B------:R-:W-:Y:S02]  /*177f0*/  ISETP.GE.AND P1, PT, R0, 0x4a, PT ;  /* 0x0000004a0000780c */ /* 0x000fe40003f26270 */
[----:B------:R-:W-:Y:S02]  /*17800*/  F2FP.F16.E4M3.UNPACK_B R4, R4 ;  /* 0x00000004ff04723e */ /* 0x000fe400020006ff */
[----:B------:R-:W-:-:S03]  /*17810*/  ISETP.LT.OR P4, PT, R30, 0x1, !P1 ;  /* 0x000000011e00780c */ /* 0x000fc60004f81670 */
[----:B------:R-:W-:-:S05]  /*17820*/  HADD2.F32 R4, -RZ, R4.H0_H0 ;  /* 0x20000004ff047230 */ /* 0x000fca0000004100 */
[----:B0-----:R-:W-:Y:S01]  /*17830*/  FMUL R5, R4, UR21 ;  /* 0x0000001504057c20 */ /* 0x001fe20008400000 */
[----:B------:R-:W-:-:S03]  /*17840*/  PRMT R4, RZ, 0x7610, R4 ;  /* 0x00007610ff047816 */ /* 0x000fc60000000004 */
[----:B------:R-:W-:-:S05]  /*17850*/  FFMA R5, R166, UR20, R5 ;  /* 0x00000014a6057c23 */ /* 0x000fca0008000005 */
[----:B------:R-:W-:-:S05]  /*17860*/  F2FP.SATFINITE.E4M3.F32.PACK_AB_MERGE_C R5, RZ, R5, RZ ;  /* 0x00000005ff05723e */ /* 0x000fca00048070ff */
[----:B------:R0:W-:Y:S01]  /*17870*/  @!P2 STG.E.U8 desc[UR14][R24.64+0x48], R5 ;  /* 0x000048051800a986 */ /* 0x0001e2000c10110e */
[----:B------:R-:W-:Y:S05]  /*17880*/  @P4 BRA `(.L_x_112) ;  /* 0x0000000000044947 */ /* 0x000fea0003800000 */
[----:B------:R0:W5:Y:S02]  /*17890*/  LDG.E.U8 R4, desc[UR14][R28.64+0x49] ;  /* 0x0000490e1c047981 */ /* 0x000164000c1e1100 */
.L_x_112:
[----:B------:R-:W-:Y:S05]  /*178a0*/  BSYNC B1 ;  /* 0x0000000000017941 */ /* 0x000fea0003800000 */
.L_x_111:
        /* <DEDUP_REMOVED lines=12> */
.L_x_114:
[----:B------:R-:W-:Y:S05]  /*17970*/  BSYNC B1 ;  /* 0x0000000000017941 */ /* 0x000fea0003800000 */
.L_x_113:
[----:B-----5:R-:W-:Y:S01]  /*17980*/  LOP3.LUT R4, R4, 0xff, RZ, 0xc0, !PT ;  /* 0x000000ff04047812 */ /* 0x020fe200078ec0ff */
[----:B------:R-:W-:Y:S01]  /*17990*/  BSSY B1, `(.L_x_115) ;  /* 0x000000b000017945 */ /* 0x000fe20003800000 */
[----:B------:R-:W-:Y:S02]  /*179a0*/  ISETP.LT.OR P1, PT, R30, 0x9, !P1 ;  /* 0x000000091e00780c */ /* 0x000fe40004f21670 */
[----:B------:R-:W-:-:S05]  /*179b0*/  F2FP.F16.E4M3.UNPACK_B R4, R4 ;  /* 0x00000004ff04723e */ /* 0x000fca00020006ff */
        /* <DEDUP_REMOVED lines=8> */
.L_x_116:
[----:B------:R-:W-:Y:S05]  /*17a40*/  BSYNC B1 ;  /* 0x0000000000017941 */ /* 0x000fea0003800000 */
.L_x_115:
        /* <DEDUP_REMOVED lines=13> */
.L_x_118:
[----:B------:R-:W-:Y:S05]  /*17b20*/  BSYNC B1 ;  /* 0x0000000000017941 */ /* 0x000fea0003800000 */
.L_x_117:
        /* <DEDUP_REMOVED lines=13> */
.L_x_120:
[----:B------:R-:W-:Y:S05]  /*17c00*/  BSYNC B1 ;  /* 0x0000000000017941 */ /* 0x000fea0003800000 */
.L_x_119:
        /* <DEDUP_REMOVED lines=12> */
.L_x_122:
[----:B------:R-:W-:Y:S05]  /*17cd0*/  BSYNC B1 ;  /* 0x0000000000017941 */ /* 0x000fea0003800000 */
.L_x_121:
        /* <DEDUP_REMOVED lines=12> */
.L_x_124:
[----:B------:R-:W-:Y:S05]  /*17da0*/  BSYNC B1 ;  /* 0x0000000000017941 */ /* 0x000fea0003800000 */
.L_x_123:
        /* <DEDUP_REMOVED lines=13> */
.L_x_126:
[----:B------:R-:W-:Y:S05]  /*17e80*/  BSYNC B1 ;  /* 0x0000000000017941 */ /* 0x000fea0003800000 */
.L_x_125:
        /* <DEDUP_REMOVED lines=13> */
.L_x_128:
[----:B------:R-:W-:Y:S05]  /*17f60*/  BSYNC B1 ;  /* 0x0000000000017941 */ /* 0x000fea0003800000 */
.L_x_127:
        /* <DEDUP_REMOVED lines=12> */
.L_x_130:
[----:B------:R-:W-:Y:S05]  /*18030*/  BSYNC B1 ;  /* 0x0000000000017941 */ /* 0x000fea0003800000 */
.L_x_129:
        /* <DEDUP_REMOVED lines=12> */
.L_x_132:
[----:B------:R-:W-:Y:S05]  /*18100*/  BSYNC B1 ;  /* 0x0000000000017941 */ /* 0x000fea0003800000 */
.L_x_131:
        /* <DEDUP_REMOVED lines=13> */
.L_x_134:
[----:B------:R-:W-:Y:S05]  /*181e0*/  BSYNC B1 ;  /* 0x0000000000017941 */ /* 0x000fea0003800000 */
.L_x_133:
        /* <DEDUP_REMOVED lines=13> */
.L_x_136:
[----:B------:R-:W-:Y:S05]  /*182c0*/  BSYNC B1 ;  /* 0x0000000000017941 */ /* 0x000fea0003800000 */
.L_x_135:
        /* <DEDUP_REMOVED lines=12> */
.L_x_138:
[----:B------:R-:W-:Y:S05]  /*18390*/  BSYNC B1 ;  /* 0x0000000000017941 */ /* 0x000fea0003800000 */
.L_x_137:
        /* <DEDUP_REMOVED lines=12> */
.L_x_140:
[----:B------:R-:W-:Y:S05]  /*18460*/  BSYNC B1 ;  /* 0x0000000000017941 */ /* 0x000fea0003800000 */
.L_x_139:
        /* <DEDUP_REMOVED lines=13> */
.L_x_142:
[----:B------:R-:W-:Y:S05]  /*18540*/  BSYNC B1 ;  /* 0x0000000000017941 */ /* 0x000fea0003800000 */
.L_x_141:
        /* <DEDUP_REMOVED lines=13> */
.L_x_144:
[----:B------:R-:W-:Y:S05]  /*18620*/  BSYNC B1 ;  /* 0x0000000000017941 */ /* 0x000fea0003800000 */
.L_x_143:
        /* <DEDUP_REMOVED lines=12> */
.L_x_146:
[----:B------:R-:W-:Y:S05]  /*186f0*/  BSYNC B1 ;  /* 0x0000000000017941 */ /* 0x000fea0003800000 */
.L_x_145:
        /* <DEDUP_REMOVED lines=12> */
.L_x_148:
[----:B------:R-:W-:Y:S05]  /*187c0*/  BSYNC B1 ;  /* 0x0000000000017941 */ /* 0x000fea0003800000 */
.L_x_147:
        /* <DEDUP_REMOVED lines=13> */
.L_x_150:
[----:B------:R-:W-:Y:S05]  /*188a0*/  BSYNC B1 ;  /* 0x0000000000017941 */ /* 0x000fea0003800000 */
.L_x_149:
        /* <DEDUP_REMOVED lines=13> */
.L_x_152:
[----:B------:R-:W-:Y:S05]  /*18980*/  BSYNC B1 ;  /* 0x0000000000017941 */ /* 0x000fea0003800000 */
.L_x_151:
        /* <DEDUP_REMOVED lines=12> */
.L_x_154:
[----:B------:R-:W-:Y:S05]  /*18a50*/  BSYNC B1 ;  /* 0x0000000000017941 */ /* 0x000fea0003800000 */
.L_x_153:
        /* <DEDUP_REMOVED lines=12> */
.L_x_156:
[----:B------:R-:W-:Y:S05]  /*18b20*/  BSYNC B1 ;  /* 0x0000000000017941 */ /* 0x000fea0003800000 */
.L_x_155:
        /* <DEDUP_REMOVED lines=13> */
.L_x_158:
[----:B------:R-:W-:Y:S05]  /*18c00*/  BSYNC B1 ;  /* 0x0000000000017941 */ /* 0x000fea0003800000 */
.L_x_157:
        /* <DEDUP_REMOVED lines=13> */
.L_x_160:
[----:B------:R-:W-:Y:S05]  /*18ce0*/  BSYNC B1 ;  /* 0x0000000000017941 */ /* 0x000fea0003800000 */
.L_x_159:
        /* <DEDUP_REMOVED lines=12> */
.L_x_162:
[----:B------:R-:W-:Y:S05]  /*18db0*/  BSYNC B1 ;  /* 0x0000000000017941 */ /* 0x000fea0003800000 */
.L_x_161:
        /* <DEDUP_REMOVED lines=12> */
.L_x_164:
[----:B------:R-:W-:Y:S05]  /*18e80*/  BSYNC B1 ;  /* 0x0000000000017941 */ /* 0x000fea0003800000 */
.L_x_163:
        /* <DEDUP_REMOVED lines=13> */
.L_x_166:
[----:B------:R-:W-:Y:S05]  /*18f60*/  BSYNC B1 ;  /* 0x0000000000017941 */ /* 0x000fea0003800000 */
.L_x_165:
        /* <DEDUP_REMOVED lines=13> */
.L_x_168:
[----:B------:R-:W-:Y:S05]  /*19040*/  BSYNC B1 ;  /* 0x0000000000017941 */ /* 0x000fea0003800000 */
.L_x_167:
        /* <DEDUP_REMOVED lines=12> */
.L_x_170:
[----:B------:R-:W-:Y:S05]  /*19110*/  BSYNC B1 ;  /* 0x0000000000017941 */ /* 0x000fea0003800000 */
.L_x_169:
        /* <DEDUP_REMOVED lines=12> */
.L_x_172:
[----:B------:R-:W-:Y:S05]  /*191e0*/  BSYNC B1 ;  /* 0x0000000000017941 */ /* 0x000fea0003800000 */
.L_x_171:
        /* <DEDUP_REMOVED lines=13> */
.L_x_174:
[----:B------:R-:W-:Y:S05]  /*192c0*/  BSYNC B1 ;  /* 0x0000000000017941 */ /* 0x000fea0003800000 */
.L_x_173:
        /* <DEDUP_REMOVED lines=13> */
.L_x_176:
[----:B------:R-:W-:Y:S05]  /*193a0*/  BSYNC B1 ;  /* 0x0000000000017941 */ /* 0x000fea0003800000 */
.L_x_175:
        /* <DEDUP_REMOVED lines=12> */
.L_x_178:
[----:B------:R-:W-:Y:S05]  /*19470*/  BSYNC B1 ;  /* 0x0000000000017941 */ /* 0x000fea0003800000 */
.L_x_177:
        /* <DEDUP_REMOVED lines=12> */
.L_x_180:
[----:B------:R-:W-:Y:S05]  /*19540*/  BSYNC B1 ;  /* 0x0000000000017941 */ /* 0x000fea0003800000 */
.L_x_179:
        /* <DEDUP_REMOVED lines=13> */
.L_x_182:
[----:B------:R-:W-:Y:S05]  /*19620*/  BSYNC B1 ;  /* 0x0000000000017941 */ /* 0x000fea0003800000 */
.L_x_181:
        /* <DEDUP_REMOVED lines=13> */
.L_x_184:
[----:B------:R-:W-:Y:S05]  /*19700*/  BSYNC B1 ;  /* 0x0000000000017941 */ /* 0x000fea0003800000 */
.L_x_183:
        /* <DEDUP_REMOVED lines=12> */
.L_x_186:
[----:B------:R-:W-:Y:S05]  /*197d0*/  BSYNC B1 ;  /* 0x0000000000017941 */ /* 0x000fea0003800000 */
.L_x_185:
        /* <DEDUP_REMOVED lines=12> */
.L_x_188:
[----:B------:R-:W-:Y:S05]  /*198a0*/  BSYNC B1 ;  /* 0x0000000000017941 */ /* 0x000fea0003800000 */
.L_x_187:
        /* <DEDUP_REMOVED lines=13> */
.L_x_190:
[----:B------:R-:W-:Y:S05]  /*19980*/  BSYNC B1 ;  /* 0x0000000000017941 */ /* 0x000fea0003800000 */
.L_x_189:
        /* <DEDUP_REMOVED lines=13> */
.L_x_192:
[----:B------:R-:W-:Y:S05]  /*19a60*/  BSYNC B1 ;  /* 0x0000000000017941 */ /* 0x000fea0003800000 */
.L_x_191:
        /* <DEDUP_REMOVED lines=12> */
.L_x_194:
[----:B------:R-:W-:Y:S05]  /*19b30*/  BSYNC B1 ;  /* 0x0000000000017941 */ /* 0x000fea0003800000 */
.L_x_193:
        /* <DEDUP_REMOVED lines=12> */
.L_x_196:
[----:B------:R-:W-:Y:S05]  /*19c00*/  BSYNC B1 ;  /* 0x0000000000017941 */ /* 0x000fea0003800000 */
.L_x_195:
        /* <DEDUP_REMOVED lines=13> */
.L_x_198:
[----:B------:R-:W-:Y:S05]  /*19ce0*/  BSYNC B1 ;  /* 0x0000000000017941 */ /* 0x000fea0003800000 */
.L_x_197:
        /* <DEDUP_REMOVED lines=13> */
.L_x_200:
[----:B------:R-:W-:Y:S05]  /*19dc0*/  BSYNC B1 ;  /* 0x0000000000017941 */ /* 0x000fea0003800000 */
.L_x_199:
        /* <DEDUP_REMOVED lines=12> */
.L_x_202:
[----:B------:R-:W-:Y:S05]  /*19e90*/  BSYNC B1 ;  /* 0x0000000000017941 */ /* 0x000fea0003800000 */
.L_x_201:
        /* <DEDUP_REMOVED lines=12> */
.L_x_204:
[----:B------:R-:W-:Y:S05]  /*19f60*/  BSYNC B1 ;  /* 0x0000000000017941 */ /* 0x000fea0003800000 */
.L_x_203:
        /* <DEDUP_REMOVED lines=13> */
.L_x_206:
[----:B------:R-:W-:Y:S05]  /*1a040*/  BSYNC B1 ;  /* 0x0000000000017941 */ /* 0x000fea0003800000 */
.L_x_205:
        /* <DEDUP_REMOVED lines=13> */
.L_x_208:
[----:B------:R-:W-:Y:S05]  /*1a120*/  BSYNC B1 ;  /* 0x0000000000017941 */ /* 0x000fea0003800000 */
.L_x_207:
        /* <DEDUP_REMOVED lines=12> */
.L_x_210:
[----:B------:R-:W-:Y:S05]  /*1a1f0*/  BSYNC B1 ;  /* 0x0000000000017941 */ /* 0x000fea0003800000 */
.L_x_209:
        /* <DEDUP_REMOVED lines=12> */
.L_x_212:
[----:B------:R-:W-:Y:S05]  /*1a2c0*/  BSYNC B1 ;  /* 0x0000000000017941 */ /* 0x000fea0003800000 */
.L_x_211:
        /* <DEDUP_REMOVED lines=13> */
.L_x_214:
[----:B------:R-:W-:Y:S05]  /*1a3a0*/  BSYNC B1 ;  /* 0x0000000000017941 */ /* 0x000fea0003800000 */
.L_x_213:
        /* <DEDUP_REMOVED lines=13> */
.L_x_216:
[----:B------:R-:W-:Y:S05]  /*1a480*/  BSYNC B1 ;  /* 0x0000000000017941 */ /* 0x000fea0003800000 */
.L_x_215:
        /* <DEDUP_REMOVED lines=12> */
.L_x_218:
[----:B------:R-:W-:Y:S05]  /*1a550*/  BSYNC B1 ;  /* 0x0000000000017941 */ /* 0x000fea0003800000 */
.L_x_217:
        /* <DEDUP_REMOVED lines=12> */
.L_x_220:
[----:B------:R-:W-:Y:S05]  /*1a620*/  BSYNC B1 ;  /* 0x0000000000017941 */ /* 0x000fea0003800000 */
.L_x_219:
        /* <DEDUP_REMOVED lines=13> */
.L_x_222:
[----:B------:R-:W-:Y:S05]  /*1a700*/  BSYNC B1 ;  /* 0x0000000000017941 */ /* 0x000fea0003800000 */
.L_x_221:
        /* <DEDUP_REMOVED lines=13> */
.L_x_224:
[----:B------:R-:W-:Y:S05]  /*1a7e0*/  BSYNC B1 ;  /* 0x0000000000017941 */ /* 0x000fea0003800000 */
.L_x_223:
        /* <DEDUP_REMOVED lines=12> */
.L_x_226:
[----:B------:R-:W-:Y:S05]  /*1a8b0*/  BSYNC B1 ;  /* 0x0000000000017941 */ /* 0x000fea0003800000 */
.L_x_225:
        /* <DEDUP_REMOVED lines=12> */
.L_x_228:
[----:B------:R-:W-:Y:S05]  /*1a980*/  BSYNC B1 ;  /* 0x0000000000017941 */ /* 0x000fea0003800000 */
.L_x_227:
        /* <DEDUP_REMOVED lines=13> */
.L_x_230:
[----:B------:R-:W-:Y:S05]  /*1aa60*/  BSYNC B1 ;  /* 0x0000000000017941 */ /* 0x000fea0003800000 */
.L_x_229:
        /* <DEDUP_REMOVED lines=13> */
.L_x_232:
[----:B------:R-:W-:Y:S05]  /*1ab40*/  BSYNC B1 ;  /* 0x0000000000017941 */ /* 0x000fea0003800000 */
.L_x_231:
        /* <DEDUP_REMOVED lines=12> */
.L_x_234:
[----:B------:R-:W-:Y:S05]  /*1ac10*/  BSYNC B1 ;  /* 0x0000000000017941 */ /* 0x000fea0003800000 */
.L_x_233:
        /* <DEDUP_REMOVED lines=12> */
.L_x_236:
[----:B------:R-:W-:Y:S05]  /*1ace0*/  BSYNC B1 ;  /* 0x0000000000017941 */ /* 0x000fea0003800000 */
.L_x_235:
        /* <DEDUP_REMOVED lines=13> */
.L_x_238:
[----:B------:R-:W-:Y:S05]  /*1adc0*/  BSYNC B1 ;  /* 0x0000000000017941 */ /* 0x000fea0003800000 */
.L_x_237:
        /* <DEDUP_REMOVED lines=13> */
.L_x_240:
[----:B------:R-:W-:Y:S05]  /*1aea0*/  BSYNC B1 ;  /* 0x0000000000017941 */ /* 0x000fea0003800000 */
.L_x_239:
        /* <DEDUP_REMOVED lines=12> */
.L_x_242:
[----:B------:R-:W-:Y:S05]  /*1af70*/  BSYNC B1 ;  /* 0x0000000000017941 */ /* 0x000fea0003800000 */
.L_x_241:
        /* <DEDUP_REMOVED lines=12> */
.L_x_244:
[----:B------:R-:W-:Y:S05]  /*1b040*/  BSYNC B1 ;  /* 0x0000000000017941 */ /* 0x000fea0003800000 */
.L_x_243:
        /* <DEDUP_REMOVED lines=13> */
.L_x_246:
[----:B------:R-:W-:Y:S05]  /*1b120*/  BSYNC B1 ;  /* 0x0000000000017941 */ /* 0x000fea0003800000 */
.L_x_245:
        /* <DEDUP_REMOVED lines=13> */
.L_x_248:
[----:B------:R-:W-:Y:S05]  /*1b200*/  BSYNC B1 ;  /* 0x0000000000017941 */ /* 0x000fea0003800000 */
.L_x_247:
        /* <DEDUP_REMOVED lines=12> */
.L_x_250:
[----:B------:R-:W-:Y:S05]  /*1b2d0*/  BSYNC B1 ;  /* 0x0000000000017941 */ /* 0x000fea0003800000 */
.L_x_249:
        /* <DEDUP_REMOVED lines=12> */
.L_x_252:
[----:B------:R-:W-:Y:S05]  /*1b3a0*/  BSYNC B1 ;  /* 0x0000000000017941 */ /* 0x000fea0003800000 */
.L_x_251:
        /* <DEDUP_REMOVED lines=13> */
.L_x_254:
[----:B------:R-:W-:Y:S05]  /*1b480*/  BSYNC B1 ;  /* 0x0000000000017941 */ /* 0x000fea0003800000 */
.L_x_253:
[----:B0-----:R-:W2:Y:S01]  /*1b490*/  LDL.LU R5, [R1+0x200] ;  /* 0x0002000001057983 */ /* 0x001ea20000300800 */
[----:B-----5:R-:W-:Y:S01]  /*1b4a0*/  LOP3.LUT R4, R4, 0xff, RZ, 0xc0, !PT ;  /* 0x000000ff04047812 */ /* 0x020fe200078ec0ff */
[----:B------:R-:W-:Y:S01]  /*1b4b0*/  BSSY B1, `(.L_x_255) ;  /* 0x000000c000017945 */ /* 0x000fe20003800000 */
[----:B------:R-:W-:Y:S02]  /*1b4c0*/  ISETP.GE.AND P1, PT, R0, 0xda, PT ;  /* 0x000000da0000780c */ /* 0x000fe40003f26270 */
[----:B------:R-:W-:Y:S02]  /*1b4d0*/  F2FP.F16.E4M3.UNPACK_B R4, R4 ;  /* 0x00000004ff04723e */ /* 0x000fe400020006ff */
[----:B------:R-:W-:-:S03]  /*1b4e0*/  ISETP.LT.OR P4, PT, R30, 0x1, !P1 ;  /* 0x000000011e00780c */ /* 0x000fc60004f81670 */
[----:B------:R-:W-:-:S05]  /*1b4f0*/  HADD2.F32 R4, -RZ, R4.H0_H0 ;  /* 0x20000004ff047230 */ /* 0x000fca0000004100 */
[----:B------:R-:W-:-:S04]  /*1b500*/  FMUL R4, R4, UR21 ;  /* 0x0000001504047c20 */ /* 0x000fc80008400000 */
[----:B--2---:R-:W-:-:S05]  /*1b510*/  FFMA R4, R5, UR20, R4 ;  /* 0x0000001405047c23 */ /* 0x004fca0008000004 */
[----:B------:R-:W-:Y:S02]  /*1b520*/  F2FP.SATFINITE.E4M3.F32.PACK_AB_MERGE_C R5, RZ, R4, RZ ;  /* 0x00000004ff05723e */ /* 0x000fe400048070ff */
[----:B------:R-:W-:-:S03]  /*1b530*/  PRMT R4, RZ, 0x7610, R4 ;  /* 0x00007610ff047816 */ /* 0x000fc60000000004 */
[----:B------:R0:W-:Y:S01]  /*1b540*/  @!P2 STG.E.U8 desc[UR14][R24.64+0xd8], R5 ;  /* 0x0000d8051800a986 */ /* 0x0001e2000c10110e */
[----:B------:R-:W-:Y:S05]  /*1b550*/  @P4 BRA `(.L_x_256) ;  /* 0x0000000000044947 */ /* 0x000fea0003800000 */
[----:B------:R2:W5:Y:S02]  /*1b560*/  LDG.E.U8 R4, desc[UR14][R28.64+0xd9] ;  /* 0x0000d90e1c047981 */ /* 0x000564000c1e1100 */
.L_x_256:
[----:B------:R-:W-:Y:S05]  /*1b570*/  BSYNC B1 ;  /* 0x0000000000017941 */ /* 0x000fea0003800000 */
.L_x_255:
[----:B0-----:R-:W3:Y:S01]  /*1b580*/  LDL.LU R5, [R1+0x204] ;  /* 0x0002040001057983 */ /* 0x001ee20000300800 */
[----:B-----5:R-:W-:Y:S01]  /*1b590*/  LOP3.LUT R4, R4, 0xff, RZ, 0xc0, !PT ;  /* 0x000000ff04047812 */ /* 0x020fe200078ec0ff */
[----:B------:R-:W-:Y:S01]  /*1b5a0*/  BSSY B1, `(.L_x_257) ;  /* 0x000000b000017945 */ /* 0x000fe20003800000 */
[----:B------:R-:W-:Y:S02]  /*1b5b0*/  ISETP.LT.OR P0, PT, R30, 0x9, !P0 ;  /* 0x000000091e00780c */ /* 0x000fe40004701670 */
[----:B------:R-:W-:-:S05]  /*1b5c0*/  F2FP.F16.E4M3.UNPACK_B R4, R4 ;  /* 0x00000004ff04723e */ /* 0x000fca00020006ff */
[----:B------:R-:W-:-:S05]  /*1b5d0*/  HADD2.F32 R4, -RZ, R4.H0_H0 ;  /* 0x20000004ff047230 */ /* 0x000fca0000004100 */
[----:B------:R-:W-:-:S04]  /*1b5e0*/  FMUL R4, R4, UR21 ;  /* 0x0000001504047c20 */ /* 0x000fc80008400000 */
[----:B---3--:R-:W-:-:S05]  /*1b5f0*/  FFMA R4, R5, UR20, R4 ;  /* 0x0000001405047c23 */ /* 0x008fca0008000004 */
[----:B------:R-:W-:Y:S02]  /*1b600*/  F2FP.SATFINITE.E4M3.F32.PACK_AB_MERGE_C R5, RZ, R4, RZ ;  /* 0x00000004ff05723e */ /* 0x000fe400048070ff */
[----:B------:R-:W-:-:S03]  /*1b610*/  PRMT R4, RZ, 0x7610, R4 ;  /* 0x00007610ff047816 */ /* 0x000fc60000000004 */
[----:B------:R0:W-:Y:S01]  /*1b620*/  @!P4 STG.E.U8 desc[UR14][R24.64+0xd9], R5 ;  /* 0x0000d9051800c986 */ /* 0x0001e2000c10110e */
[----:B------:R-:W-:Y:S05]  /*1b630*/  @P0 BRA `(.L_x_258) ;  /* 0x0000000000040947 */ /* 0x000fea0003800000 */
[----:B------:R3:W5:Y:S02]  /*1b640*/  LDG.E.U8 R4, desc[UR14][R2.64+0xd8] ;  /* 0x0000d80e02047981 */ /* 0x000764000c1e1100 */
.L_x_258:
[----:B------:R-:W-:Y:S05]  /*1b650*/  BSYNC B1 ;  /* 0x0000000000017941 */ /* 0x000fea0003800000 */
.L_x_257:
[----:B0-----:R-:W2:Y:S01]  /*1b660*/  LDL.LU R5, [R1+0x208] ;  /* 0x0002080001057983 */ /* 0x001ea20000300800 */
[----:B-----5:R-:W-:Y:S01]  /*1b670*/  LOP3.LUT R4, R4, 0xff, RZ, 0xc0, !PT ;  /* 0x000000ff04047812 */ /* 0x020fe200078ec0ff */
[----:B------:R-:W-:Y:S01]  /*1b680*/  BSSY B1, `(.L_x_259) ;  /* 0x000000b000017945 */ /* 0x000fe20003800000 */
[----:B------:R-:W-:Y:S02]  /*1b690*/  ISETP.LT.OR P1, PT, R30, 0x9, !P1 ;  /* 0x000000091e00780c */ /* 0x000fe40004f21670 */
[----:B------:R-:W-:-:S05]  /*1b6a0*/  F2FP.F16.E4M3.UNPACK_B R4, R4 ;  /* 0x00000004ff04723e */ /* 0x000fca00020006ff */
        /* <DEDUP_REMOVED lines=8> */
.L_x_260:
[----:B------:R-:W-:Y:S05]  /*1b730*/  BSYNC B1 ;  /* 0x0000000000017941 */ /* 0x000fea0003800000 */
.L_x_259:
[----:B0-----:R-:W3:Y:S01]  /*1b740*/  LDL.LU R5, [R1+0x20c] ;  /* 0x00020c0001057983 */ /* 0x001ee20000300800 */
[----:B-----5:R-:W-:Y:S01]  /*1b750*/  LOP3.LUT R4, R4, 0xff, RZ, 0xc0, !PT ;  /* 0x000000ff04047812 */ /* 0x020fe200078ec0ff */
[----:B------:R-:W-:Y:S01]  /*1b760*/  BSSY B1, `(.L_x_261) ;  /* 0x000000c000017945 */ /* 0x000fe20003800000 */
[----:B------:R-:W-:Y:S02]  /*1b770*/  ISETP.GE.AND P0, PT, R0, 0xe1, PT ;  /* 0x000000e10000780c */ /* 0x000fe40003f06270 */
[----:B------:R-:W-:Y:S02]  /*1b780*/  F2FP.F16.E4M3.UNPACK_B R4, R4 ;  /* 0x00000004ff04723e */ /* 0x000fe400020006ff */
[----:B------:R-:W-:-:S03]  /*1b790*/  ISETP.LT.OR P2, PT, R30, 0x1, !P0 ;  /* 0x000000011e00780c */ /* 0x000fc60004741670 */
        /* <DEDUP_REMOVED lines=8> */
.L_x_262:
[----:B------:R-:W-:Y:S05]  /*1b820*/  BSYNC B1 ;  /* 0x0000000000017941 */ /* 0x000fea0003800000 */
.L_x_261:
        /* <DEDUP_REMOVED lines=14> */
.L_x_264:
[----:B------:R-:W-:Y:S05]  /*1b910*/  BSYNC B1 ;  /* 0x0000000000017941 */ /* 0x000fea0003800000 */
.L_x_263:
        /* <DEDUP_REMOVED lines=13> */
.L_x_266:
[----:B------:R-:W-:Y:S05]  /*1b9f0*/  BSYNC B1 ;  /* 0x0000000000017941 */ /* 0x000fea0003800000 */
.L_x_265:
        /* <DEDUP_REMOVED lines=13> */
.L_x_268:
[----:B------:R-:W-:Y:S05]  /*1bad0*/  BSYNC B1 ;  /* 0x0000000000017941 */ /* 0x000fea0003800000 */
.L_x_267:
        /* <DEDUP_REMOVED lines=14> */
.L_x_270:
[----:B------:R-:W-:Y:S05]  /*1bbc0*/  BSYNC B1 ;  /* 0x0000000000017941 */ /* 0x000fea0003800000 */
.L_x_269:
        /* <DEDUP_REMOVED lines=14> */
.L_x_272:
[----:B------:R-:W-:Y:S05]  /*1bcb0*/  BSYNC B1 ;  /* 0x0000000000017941 */ /* 0x000fea0003800000 */
.L_x_271:
        /* <DEDUP_REMOVED lines=13> */
.L_x_274:
[----:B------:R-:W-:Y:S05]  /*1bd90*/  BSYNC B1 ;  /* 0x0000000000017941 */ /* 0x000fea0003800000 */
.L_x_273:
        /* <DEDUP_REMOVED lines=13> */
.L_x_276:
[----:B------:R-:W-:Y:S05]  /*1be70*/  BSYNC B1 ;  /* 0x0000000000017941 */ /* 0x000fea0003800000 */
.L_x_275:
        /* <DEDUP_REMOVED lines=14> */
.L_x_278:
[----:B------:R-:W-:Y:S05]  /*1bf60*/  BSYNC B1 ;  /* 0x0000000000017941 */ /* 0x000fea0003800000 */
.L_x_277:
        /* <DEDUP_REMOVED lines=14> */
.L_x_280:
[----:B------:R-:W-:Y:S05]  /*1c050*/  BSYNC B1 ;  /* 0x0000000000017941 */ /* 0x000fea0003800000 */
.L_x_279:
        /* <DEDUP_REMOVED lines=13> */
.L_x_282:
[----:B------:R-:W-:Y:S05]  /*1c130*/  BSYNC B1 ;  /* 0x0000000000017941 */ /* 0x000fea0003800000 */
.L_x_281:
        /* <DEDUP_REMOVED lines=13> */
.L_x_284:
[----:B------:R-:W-:Y:S05]  /*1c210*/  BSYNC B1 ;  /* 0x0000000000017941 */ /* 0x000fea0003800000 */
.L_x_283:
        /* <DEDUP_REMOVED lines=14> */
.L_x_286:
[----:B------:R-:W-:Y:S05]  /*1c300*/  BSYNC B1 ;  /* 0x0000000000017941 */ /* 0x000fea0003800000 */
.L_x_285:
        /* <DEDUP_REMOVED lines=14> */
.L_x_288:
[----:B------:R-:W-:Y:S05]  /*1c3f0*/  BSYNC B1 ;  /* 0x0000000000017941 */ /* 0x000fea0003800000 */
.L_x_287:
        /* <DEDUP_REMOVED lines=13> */
.L_x_290:
[----:B------:R-:W-:Y:S05]  /*1c4d0*/  BSYNC B1 ;  /* 0x0000000000017941 */ /* 0x000fea0003800000 */
.L_x_289:
        /* <DEDUP_REMOVED lines=13> */
.L_x_292:
[----:B------:R-:W-:Y:S05]  /*1c5b0*/  BSYNC B1 ;  /* 0x0000000000017941 */ /* 0x000fea0003800000 */
.L_x_291:
        /* <DEDUP_REMOVED lines=14> */
.L_x_294:
[----:B------:R-:W-:Y:S05]  /*1c6a0*/  BSYNC B1 ;  /* 0x0000000000017941 */ /* 0x000fea0003800000 */
.L_x_293:
        /* <DEDUP_REMOVED lines=14> */
.L_x_296:
[----:B------:R-:W-:Y:S05]  /*1c790*/  BSYNC B1 ;  /* 0x0000000000017941 */ /* 0x000fea0003800000 */
.L_x_295:
        /* <DEDUP_REMOVED lines=13> */
.L_x_298:
[----:B------:R-:W-:Y:S05]  /*1c870*/  BSYNC B1 ;  /* 0x0000000000017941 */ /* 0x000fea0003800000 */
.L_x_297:
        /* <DEDUP_REMOVED lines=13> */
.L_x_300:
[----:B------:R-:W-:Y:S05]  /*1c950*/  BSYNC B1 ;  /* 0x0000000000017941 */ /* 0x000fea0003800000 */
.L_x_299:
        /* <DEDUP_REMOVED lines=14> */
.L_x_302:
[----:B------:R-:W-:Y:S05]  /*1ca40*/  BSYNC B1 ;  /* 0x0000000000017941 */ /* 0x000fea0003800000 */
.L_x_301:
        /* <DEDUP_REMOVED lines=14> */
.L_x_304:
[----:B------:R-:W-:Y:S05]  /*1cb30*/  BSYNC B1 ;  /* 0x0000000000017941 */ /* 0x000fea0003800000 */
.L_x_303:
        /* <DEDUP_REMOVED lines=13> */
.L_x_306:
[----:B------:R-:W-:Y:S05]  /*1cc10*/  BSYNC B1 ;  /* 0x0000000000017941 */ /* 0x000fea0003800000 */
.L_x_305:
        /* <DEDUP_REMOVED lines=13> */
.L_x_308:
[----:B------:R-:W-:Y:S05]  /*1ccf0*/  BSYNC B1 ;  /* 0x0000000000017941 */ /* 0x000fea0003800000 */
.L_x_307:
        /* <DEDUP_REMOVED lines=14> */
.L_x_310:
[----:B------:R-:W-:Y:S05]  /*1cde0*/  BSYNC B1 ;  /* 0x0000000000017941 */ /* 0x000fea0003800000 */
.L_x_309:
        /* <DEDUP_REMOVED lines=14> */
.L_x_312:
[----:B------:R-:W-:Y:S05]  /*1ced0*/  BSYNC B1 ;  /* 0x0000000000017941 */ /* 0x000fea0003800000 */
.L_x_311:
        /* <DEDUP_REMOVED lines=13> */
.L_x_314:
[----:B------:R-:W-:Y:S05]  /*1cfb0*/  BSYNC B1 ;  /* 0x0000000000017941 */ /* 0x000fea0003800000 */
.L_x_313:
        /* <DEDUP_REMOVED lines=13> */
.L_x_316:
[----:B------:R-:W-:Y:S05]  /*1d090*/  BSYNC B1 ;  /* 0x0000000000017941 */ /* 0x000fea0003800000 */
.L_x_315:
        /* <DEDUP_REMOVED lines=14> */
.L_x_318:
[----:B------:R-:W-:Y:S05]  /*1d180*/  BSYNC B1 ;  /* 0x0000000000017941 */ /* 0x000fea0003800000 */
.L_x_317:
        /* <DEDUP_REMOVED lines=14> */
.L_x_320:
[----:B------:R-:W-:Y:S05]  /*1d270*/  BSYNC B1 ;  /* 0x0000000000017941 */ /* 0x000fea0003800000 */
.L_x_319:
        /* <DEDUP_REMOVED lines=13> */
.L_x_322:
[----:B------:R-:W-:Y:S05]  /*1d350*/  BSYNC B1 ;  /* 0x0000000000017941 */ /* 0x000fea0003800000 */
.L_x_321:
        /* <DEDUP_REMOVED lines=13> */
.L_x_324:
[----:B------:R-:W-:Y:S05]  /*1d430*/  BSYNC B1 ;  /* 0x0000000000017941 */ /* 0x000fea0003800000 */
.L_x_323:
        /* <DEDUP_REMOVED lines=14> */
.L_x_326:
[----:B------:R-:W-:Y:S05]  /*1d520*/  BSYNC B1 ;  /* 0x0000000000017941 */ /* 0x000fea0003800000 */
.L_x_325:
        /* <DEDUP_REMOVED lines=14> */
.L_x_328:
[----:B------:R-:W-:Y:S05]  /*1d610*/  BSYNC B1 ;  /* 0x0000000000017941 */ /* 0x000fea0003800000 */
.L_x_327:
        /* <DEDUP_REMOVED lines=13> */
.L_x_330:
[----:B------:R-:W-:Y:S05]  /*1d6f0*/  BSYNC B1 ;  /* 0x0000000000017941 */ /* 0x000fea0003800000 */
.L_x_329:
        /* <DEDUP_REMOVED lines=13> */
.L_x_332:
[----:B------:R-:W-:Y:S05]  /*1d7d0*/  BSYNC B1 ;  /* 0x0000000000017941 */ /* 0x000fea0003800000 */
.L_x_331:
        /* <DEDUP_REMOVED lines=14> */
.L_x_334:
[----:B------:R-:W-:Y:S05]  /*1d8c0*/  BSYNC B1 ;  /* 0x0000000000017941 */ /* 0x000fea0003800000 */
.L_x_333:
        /* <DEDUP_REMOVED lines=14> */
.L_x_336:
[----:B------:R-:W-:Y:S05]  /*1d9b0*/  BSYNC B1 ;  /* 0x0000000000017941 */ /* 0x000fea0003800000 */
.L_x_335:
        /* <DEDUP_REMOVED lines=13> */
.L_x_338:
[----:B------:R-:W-:Y:S05]  /*1da90*/  BSYNC B1 ;  /* 0x0000000000017941 */ /* 0x000fea0003800000 */
.L_x_337:
        /* <DEDUP_REMOVED lines=13> */
.L_x_340:
[----:B------:R-:W-:Y:S05]  /*1db70*/  BSYNC B1 ;  /* 0x0000000000017941 */ /* 0x000fea0003800000 */
.L_x_339:
        /* <DEDUP_REMOVED lines=14> */
.L_x_342:
[----:B------:R-:W-:Y:S05]  /*1dc60*/  BSYNC B1 ;  /* 0x0000000000017941 */ /* 0x000fea0003800000 */
.L_x_341:
        /* <DEDUP_REMOVED lines=14> */
.L_x_344:
[----:B------:R-:W-:Y:S05]  /*1dd50*/  BSYNC B1 ;  /* 0x0000000000017941 */ /* 0x000fea0003800000 */
.L_x_343:
        /* <DEDUP_REMOVED lines=13> */
.L_x_346:
[----:B------:R-:W-:Y:S05]  /*1de30*/  BSYNC B1 ;  /* 0x0000000000017941 */ /* 0x000fea0003800000 */
.L_x_345:
        /* <DEDUP_REMOVED lines=13> */
.L_x_348:
[----:B------:R-:W-:Y:S05]  /*1df10*/  BSYNC B1 ;  /* 0x0000000000017941 */ /* 0x000fea0003800000 */
.L_x_347:
        /* <DEDUP_REMOVED lines=14> */
.L_x_350:
[----:B------:R-:W-:Y:S05]  /*1e000*/  BSYNC B1 ;  /* 0x0000000000017941 */ /* 0x000fea0003800000 */
.L_x_349:
        /* <DEDUP_REMOVED lines=14> */
.L_x_352:
[----:B------:R-:W-:Y:S05]  /*1e0f0*/  BSYNC B1 ;  /* 0x0000000000017941 */ /* 0x000fea0003800000 */
.L_x_351:
        /* <DEDUP_REMOVED lines=13> */
.L_x_354:
[----:B------:R-:W-:Y:S05]  /*1e1d0*/  BSYNC B1 ;  /* 0x0000000000017941 */ /* 0x000fea0003800000 */
.L_x_353:
        /* <DEDUP_REMOVED lines=13> */
.L_x_356:
[----:B------:R-:W-:Y:S05]  /*1e2b0*/  BSYNC B1 ;  /* 0x0000000000017941 */ /* 0x000fea0003800000 */
.L_x_355:
        /* <DEDUP_REMOVED lines=14> */
.L_x_358:
[----:B------:R-:W-:Y:S05]  /*1e3a0*/  BSYNC B1 ;  /* 0x0000000000017941 */ /* 0x000fea0003800000 */
.L_x_357:
        /* <DEDUP_REMOVED lines=14> */
.L_x_360:
[----:B------:R-:W-:Y:S05]  /*1e490*/  BSYNC B1 ;  /* 0x0000000000017941 */ /* 0x000fea0003800000 */
.L_x_359:
        /* <DEDUP_REMOVED lines=13> */
.L_x_362:
[----:B------:R-:W-:Y:S05]  /*1e570*/  BSYNC B1 ;  /* 0x0000000000017941 */ /* 0x000fea0003800000 */
.L_x_361:
        /* <DEDUP_REMOVED lines=13> */
.L_x_364:
[----:B------:R-:W-:Y:S05]  /*1e650*/  BSYNC B1 ;  /* 0x0000000000017941 */ /* 0x000fea0003800000 */
.L_x_363:
        /* <DEDUP_REMOVED lines=14> */
.L_x_366:
[----:B------:R-:W-:Y:S05]  /*1e740*/  BSYNC B1 ;  /* 0x0000000000017941 */ /* 0x000fea0003800000 */
.L_x_365:
        /* <DEDUP_REMOVED lines=14> */
.L_x_368:
[----:B------:R-:W-:Y:S05]  /*1e830*/  BSYNC B1 ;  /* 0x0000000000017941 */ /* 0x000fea0003800000 */
.L_x_367:
        /* <DEDUP_REMOVED lines=13> */
.L_x_370:
[----:B------:R-:W-:Y:S05]  /*1e910*/  BSYNC B1 ;  /* 0x0000000000017941 */ /* 0x000fea0003800000 */
.L_x_369:
        /* <DEDUP_REMOVED lines=13> */
.L_x_372:
[----:B------:R-:W-:Y:S05]  /*1e9f0*/  BSYNC B1 ;  /* 0x0000000000017941 */ /* 0x000fea0003800000 */
.L_x_371:
        /* <DEDUP_REMOVED lines=14> */
.L_x_374:
[----:B------:R-:W-:Y:S05]  /*1eae0*/  BSYNC B1 ;  /* 0x0000000000017941 */ /* 0x000fea0003800000 */
.L_x_373:
        /* <DEDUP_REMOVED lines=14> */
.L_x_376:
[----:B------:R-:W-:Y:S05]  /*1ebd0*/  BSYNC B1 ;  /* 0x0000000000017941 */ /* 0x000fea0003800000 */
.L_x_375:
        /* <DEDUP_REMOVED lines=13> */
.L_x_378:
[----:B------:R-:W-:Y:S05]  /*1ecb0*/  BSYNC B1 ;  /* 0x0000000000017941 */ /* 0x000fea0003800000 */
.L_x_377:
        /* <DEDUP_REMOVED lines=13> */
.L_x_380:
[----:B------:R-:W-:Y:S05]  /*1ed90*/  BSYNC B1 ;  /* 0x0000000000017941 */ /* 0x000fea0003800000 */
.L_x_379:
        /* <DEDUP_REMOVED lines=14> */
.L_x_382:
[----:B------:R-:W-:Y:S05]  /*1ee80*/  BSYNC B1 ;  /* 0x0000000000017941 */ /* 0x000fea0003800000 */
.L_x_381:
        /* <DEDUP_REMOVED lines=14> */
.L_x_384:
[----:B------:R-:W-:Y:S05]  /*1ef70*/  BSYNC B1 ;  /* 0x0000000000017941 */ /* 0x000fea0003800000 */
.L_x_383:
        /* <DEDUP_REMOVED lines=13> */
.L_x_386:
[----:B------:R-:W-:Y:S05]  /*1f050*/  BSYNC B1 ;  /* 0x0000000000017941 */ /* 0x000fea0003800000 */
.L_x_385:
        /* <DEDUP_REMOVED lines=13> */
.L_x_388:
[----:B------:R-:W-:Y:S05]  /*1f130*/  BSYNC B1 ;  /* 0x0000000000017941 */ /* 0x000fea0003800000 */
.L_x_387:
        /* <DEDUP_REMOVED lines=14> */
.L_x_390:
[----:B------:R-:W-:Y:S05]  /*1f220*/  BSYNC B1 ;  /* 0x0000000000017941 */ /* 0x000fea0003800000 */
.L_x_389:
        /* <DEDUP_REMOVED lines=14> */
.L_x_392:
[----:B------:R-:W-:Y:S05]  /*1f310*/  BSYNC B1 ;  /* 0x0000000000017941 */ /* 0x000fea0003800000 */
.L_x_391:
        /* <DEDUP_REMOVED lines=13> */
.L_x_394:
[----:B------:R-:W-:Y:S05]  /*1f3f0*/  BSYNC B1 ;  /* 0x0000000000017941 */ /* 0x000fea0003800000 */
.L_x_393:
        /* <DEDUP_REMOVED lines=13> */
.L_x_396:
[----:B------:R-:W-:Y:S05]  /*1f4d0*/  BSYNC B1 ;  /* 0x0000000000017941 */ /* 0x000fea0003800000 */
.L_x_395:
        /* <DEDUP_REMOVED lines=14> */
.L_x_398:
[----:B------:R-:W-:Y:S05]  /*1f5c0*/  BSYNC B1 ;  /* 0x0000000000017941 */ /* 0x000fea0003800000 */
.L_x_397:
        /* <DEDUP_REMOVED lines=14> */
.L_x_400:
[----:B------:R-:W-:Y:S05]  /*1f6b0*/  BSYNC B1 ;  /* 0x0000000000017941 */ /* 0x000fea0003800000 */
.L_x_399:
        /* <DEDUP_REMOVED lines=13> */
.L_x_402:
[----:B------:R-:W-:Y:S05]  /*1f790*/  BSYNC B1 ;  /* 0x0000000000017941 */ /* 0x000fea0003800000 */
.L_x_401:
        /* <DEDUP_REMOVED lines=13> */
.L_x_404:
[----:B------:R-:W-:Y:S05]  /*1f870*/  BSYNC B1 ;  /* 0x0000000000017941 */ /* 0x000fea0003800000 */
.L_x_403:
        /* <DEDUP_REMOVED lines=14> */
.L_x_406:
[----:B------:R-:W-:Y:S05]  /*1f960*/  BSYNC B1 ;  /* 0x0000000000017941 */ /* 0x000fea0003800000 */
.L_x_405:
        /* <DEDUP_REMOVED lines=14> */
.L_x_408:
[----:B------:R-:W-:Y:S05]  /*1fa50*/  BSYNC B1 ;  /* 0x0000000000017941 */ /* 0x000fea0003800000 */
.L_x_407:
        /* <DEDUP_REMOVED lines=13> */
.L_x_410:
[----:B------:R-:W-:Y:S05]  /*1fb30*/  BSYNC B1 ;  /* 0x0000000000017941 */ /* 0x000fea0003800000 */
.L_x_409:
        /* <DEDUP_REMOVED lines=13> */
.L_x_412:
[----:B------:R-:W-:Y:S05]  /*1fc10*/  BSYNC B1 ;  /* 0x0000000000017941 */ /* 0x000fea0003800000 */
.L_x_411:
        /* <DEDUP_REMOVED lines=14> */
.L_x_414:
[----:B------:R-:W-:Y:S05]  /*1fd00*/  BSYNC B1 ;  /* 0x0000000000017941 */ /* 0x000fea0003800000 */
.L_x_413:
        /* <DEDUP_REMOVED lines=14> */
.L_x_416:
[----:B------:R-:W-:Y:S05]  /*1fdf0*/  BSYNC B1 ;  /* 0x0000000000017941 */ /* 0x000fea0003800000 */
.L_x_415:
        /* <DEDUP_REMOVED lines=13> */
.L_x_418:
[----:B------:R-:W-:Y:S05]  /*1fed0*/  BSYNC B1 ;  /* 0x0000000000017941 */ /* 0x000fea0003800000 */
.L_x_417:
        /* <DEDUP_REMOVED lines=13> */
.L_x_420:
[----:B------:R-:W-:Y:S05]  /*1ffb0*/  BSYNC B1 ;  /* 0x0000000000017941 */ /* 0x000fea0003800000 */
.L_x_419:
        /* <DEDUP_REMOVED lines=14> */
.L_x_422:
[----:B------:R-:W-:Y:S05]  /*200a0*/  BSYNC B1 ;  /* 0x0000000000017941 */ /* 0x000fea0003800000 */
.L_x_421:
        /* <DEDUP_REMOVED lines=14> */
.L_x_424:
[----:B------:R-:W-:Y:S05]  /*20190*/  BSYNC B1 ;  /* 0x0000000000017941 */ /* 0x000fea0003800000 */
.L_x_423:
        /* <DEDUP_REMOVED lines=13> */
.L_x_426:
[----:B------:R-:W-:Y:S05]  /*20270*/  BSYNC B1 ;  /* 0x0000000000017941 */ /* 0x000fea0003800000 */
.L_x_425:
        /* <DEDUP_REMOVED lines=13> */
.L_x_428:
[----:B------:R-:W-:Y:S05]  /*20350*/  BSYNC B1 ;  /* 0x0000000000017941 */ /* 0x000fea0003800000 */
.L_x_427:
        /* <DEDUP_REMOVED lines=14> */
.L_x_430:
[----:B------:R-:W-:Y:S05]  /*20440*/  BSYNC B1 ;  /* 0x0000000000017941 */ /* 0x000fea0003800000 */
.L_x_429:
        /* <DEDUP_REMOVED lines=14> */
.L_x_432:
[----:B------:R-:W-:Y:S05]  /*20530*/  BSYNC B1 ;  /* 0x0000000000017941 */ /* 0x000fea0003800000 */
.L_x_431:
        /* <DEDUP_REMOVED lines=13> */
.L_x_434:
[----:B------:R-:W-:Y:S05]  /*20610*/  BSYNC B1 ;  /* 0x0000000000017941 */ /* 0x000fea0003800000 */
.L_x_433:
        /* <DEDUP_REMOVED lines=13> */
.L_x_436:
[----:B------:R-:W-:Y:S05]  /*206f0*/  BSYNC B1 ;  /* 0x0000000000017941 */ /* 0x000fea0003800000 */
.L_x_435:
        /* <DEDUP_REMOVED lines=14> */
.L_x_438:
[----:B------:R-:W-:Y:S05]  /*207e0*/  BSYNC B1 ;  /* 0x0000000000017941 */ /* 0x000fea0003800000 */
.L_x_437:
        /* <DEDUP_REMOVED lines=14> */
.L_x_440:
[----:B------:R-:W-:Y:S05]  /*208d0*/  BSYNC B1 ;  /* 0x0000000000017941 */ /* 0x000fea0003800000 */
.L_x_439:
        /* <DEDUP_REMOVED lines=13> */
.L_x_442:
[----:B------:R-:W-:Y:S05]  /*209b0*/  BSYNC B1 ;  /* 0x0000000000017941 */ /* 0x000fea0003800000 */
.L_x_441:
        /* <DEDUP_REMOVED lines=13> */
.L_x_444:
[----:B------:R-:W-:Y:S05]  /*20a90*/  BSYNC B1 ;  /* 0x0000000000017941 */ /* 0x000fea0003800000 */
.L_x_443:
        /* <DEDUP_REMOVED lines=14> */
.L_x_446:
[----:B------:R-:W-:Y:S05]  /*20b80*/  BSYNC B1 ;  /* 0x0000000000017941 */ /* 0x000fea0003800000 */
.L_x_445:
        /* <DEDUP_REMOVED lines=14> */
.L_x_448:
[----:B------:R-:W-:Y:S05]  /*20c70*/  BSYNC B1 ;  /* 0x0000000000017941 */ /* 0x000fea0003800000 */
.L_x_447:
        /* <DEDUP_REMOVED lines=13> */
.L_x_450:
[----:B------:R-:W-:Y:S05]  /*20d50*/  BSYNC B1 ;  /* 0x0000000000017941 */ /* 0x000fea0003800000 */
.L_x_449:
        /* <DEDUP_REMOVED lines=13> */
.L_x_452:
[----:B------:R-:W-:Y:S05]  /*20e30*/  BSYNC B1 ;  /* 0x0000000000017941 */ /* 0x000fea0003800000 */
.L_x_451:
        /* <DEDUP_REMOVED lines=14> */
.L_x_454:
[----:B------:R-:W-:Y:S05]  /*20f20*/  BSYNC B1 ;  /* 0x0000000000017941 */ /* 0x000fea0003800000 */
.L_x_453:
        /* <DEDUP_REMOVED lines=14> */
.L_x_456:
[----:B------:R-:W-:Y:S05]  /*21010*/  BSYNC B1 ;  /* 0x0000000000017941 */ /* 0x000fea0003800000 */
.L_x_455:
        /* <DEDUP_REMOVED lines=13> */
.L_x_458:
[----:B------:R-:W-:Y:S05]  /*210f0*/  BSYNC B1 ;  /* 0x0000000000017941 */ /* 0x000fea0003800000 */
.L_x_457:
        /* <DEDUP_REMOVED lines=13> */
.L_x_460:
[----:B------:R-:W-:Y:S05]  /*211d0*/  BSYNC B1 ;  /* 0x0000000000017941 */ /* 0x000fea0003800000 */
.L_x_459:
        /* <DEDUP_REMOVED lines=14> */
.L_x_462:
[----:B------:R-:W-:Y:S05]  /*212c0*/  BSYNC B1 ;  /* 0x0000000000017941 */ /* 0x000fea0003800000 */
.L_x_461:
        /* <DEDUP_REMOVED lines=14> */
.L_x_464:
[----:B------:R-:W-:Y:S05]  /*213b0*/  BSYNC B1 ;  /* 0x0000000000017941 */ /* 0x000fea0003800000 */
.L_x_463:
        /* <DEDUP_REMOVED lines=13> */
.L_x_466:
[----:B------:R-:W-:Y:S05]  /*21490*/  BSYNC B1 ;  /* 0x0000000000017941 */ /* 0x000fea0003800000 */
.L_x_465:
        /* <DEDUP_REMOVED lines=13> */
.L_x_468:
[----:B------:R-:W-:Y:S05]  /*21570*/  BSYNC B1 ;  /* 0x0000000000017941 */ /* 0x000fea0003800000 */
.L_x_467:
        /* <DEDUP_REMOVED lines=14> */
.L_x_470:
[----:B------:R-:W-:Y:S05]  /*21660*/  BSYNC B1 ;  /* 0x0000000000017941 */ /* 0x000fea0003800000 */
.L_x_469:
        /* <DEDUP_REMOVED lines=14> */
.L_x_472:
[----:B------:R-:W-:Y:S05]  /*21750*/  BSYNC B1 ;  /* 0x0000000000017941 */ /* 0x000fea0003800000 */
.L_x_471:
        /* <DEDUP_REMOVED lines=13> */
.L_x_474:
[----:B------:R-:W-:Y:S05]  /*21830*/  BSYNC B1 ;  /* 0x0000000000017941 */ /* 0x000fea0003800000 */
.L_x_473:
        /* <DEDUP_REMOVED lines=13> */
.L_x_476:
[----:B------:R-:W-:Y:S05]  /*21910*/  BSYNC B1 ;  /* 0x0000000000017941 */ /* 0x000fea0003800000 */
.L_x_475:
        /* <DEDUP_REMOVED lines=14> */
.L_x_478:
[----:B------:R-:W-:Y:S05]  /*21a00*/  BSYNC B1 ;  /* 0x0000000000017941 */ /* 0x000fea0003800000 */
.L_x_477:
        /* <DEDUP_REMOVED lines=14> */
.L_x_480:
[----:B------:R-:W-:Y:S05]  /*21af0*/  BSYNC B1 ;  /* 0x0000000000017941 */ /* 0x000fea0003800000 */
.L_x_479:
        /* <DEDUP_REMOVED lines=13> */
.L_x_482:
[----:B------:R-:W-:Y:S05]  /*21bd0*/  BSYNC B1 ;  /* 0x0000000000017941 */ /* 0x000fea0003800000 */
.L_x_481:
        /* <DEDUP_REMOVED lines=13> */
.L_x_484:
[----:B------:R-:W-:Y:S05]  /*21cb0*/  BSYNC B1 ;  /* 0x0000000000017941 */ /* 0x000fea0003800000 */
.L_x_483:
        /* <DEDUP_REMOVED lines=14> */
.L_x_486:
[----:B------:R-:W-:Y:S05]  /*21da0*/  BSYNC B1 ;  /* 0x0000000000017941 */ /* 0x000fea0003800000 */
.L_x_485:
        /* <DEDUP_REMOVED lines=14> */
.L_x_488:
[----:B------:R-:W-:Y:S05]  /*21e90*/  BSYNC B1 ;  /* 0x0000000000017941 */ /* 0x000fea0003800000 */
.L_x_487:
        /* <DEDUP_REMOVED lines=13> */
.L_x_490:
[----:B------:R-:W-:Y:S05]  /*21f70*/  BSYNC B1 ;  /* 0x0000000000017941 */ /* 0x000fea0003800000 */
.L_x_489:
        /* <DEDUP_REMOVED lines=13> */
.L_x_492:
[----:B------:R-:W-:Y:S05]  /*22050*/  BSYNC B1 ;  /* 0x0000000000017941 */ /* 0x000fea0003800000 */
.L_x_491:
        /* <DEDUP_REMOVED lines=14> */
.L_x_494:
[----:B------:R-:W-:Y:S05]  /*22140*/  BSYNC B1 ;  /* 0x0000000000017941 */ /* 0x000fea0003800000 */
.L_x_493:
        /* <DEDUP_REMOVED lines=14> */
.L_x_496:
[----:B------:R-:W-:Y:S05]  /*22230*/  BSYNC B1 ;  /* 0x0000000000017941 */ /* 0x000fea0003800000 */
.L_x_495:
        /* <DEDUP_REMOVED lines=13> */
.L_x_498:
[----:B------:R-:W-:Y:S05]  /*22310*/  BSYNC B1 ;  /* 0x0000000000017941 */ /* 0x000fea0003800000 */
.L_x_497:
        /* <DEDUP_REMOVED lines=13> */
.L_x_500:
[----:B------:R-:W-:Y:S05]  /*223f0*/  BSYNC B1 ;  /* 0x0000000000017941 */ /* 0x000fea0003800000 */
.L_x_499:
        /* <DEDUP_REMOVED lines=14> */
.L_x_502:
[----:B------:R-:W-:Y:S05]  /*224e0*/  BSYNC B1 ;  /* 0x0000000000017941 */ /* 0x000fea0003800000 */
.L_x_501:
        /* <DEDUP_REMOVED lines=14> */
.L_x_504:
[----:B------:R-:W-:Y:S05]  /*225d0*/  BSYNC B1 ;  /* 0x0000000000017941 */ /* 0x000fea0003800000 */
.L_x_503:
        /* <DEDUP_REMOVED lines=13> */
.L_x_506:
[----:B------:R-:W-:Y:S05]  /*226b0*/  BSYNC B1 ;  /* 0x0000000000017941 */ /* 0x000fea0003800000 */
.L_x_505:
        /* <DEDUP_REMOVED lines=13> */
.L_x_508:
[----:B------:R-:W-:Y:S05]  /*22790*/  BSYNC B1 ;  /* 0x0000000000017941 */ /* 0x000fea0003800000 */
.L_x_507:
        /* <DEDUP_REMOVED lines=14> */
.L_x_510:
[----:B------:R-:W-:Y:S05]  /*22880*/  BSYNC B1 ;  /* 0x0000000000017941 */ /* 0x000fea0003800000 */
.L_x_509:
        /* <DEDUP_REMOVED lines=14> */
.L_x_512:
[----:B------:R-:W-:Y:S05]  /*22970*/  BSYNC B1 ;  /* 0x0000000000017941 */ /* 0x000fea0003800000 */
.L_x_511:
        /* <DEDUP_REMOVED lines=13> */
.L_x_514:
[----:B------:R-:W-:Y:S05]  /*22a50*/  BSYNC B1 ;  /* 0x0000000000017941 */ /* 0x000fea0003800000 */
.L_x_513:
        /* <DEDUP_REMOVED lines=13> */
.L_x_516:
[----:B------:R-:W-:Y:S05]  /*22b30*/  BSYNC B1 ;  /* 0x0000000000017941 */ /* 0x000fea0003800000 */
.L_x_515:
        /* <DEDUP_REMOVED lines=14> */
.L_x_518:
[----:B------:R-:W-:Y:S05]  /*22c20*/  BSYNC B1 ;  /* 0x0000000000017941 */ /* 0x000fea0003800000 */
.L_x_517:
        /* <DEDUP_REMOVED lines=14> */
.L_x_520:
[----:B------:R-:W-:Y:S05]  /*22d10*/  BSYNC B1 ;  /* 0x0000000000017941 */ /* 0x000fea0003800000 */
.L_x_519:
        /* <DEDUP_REMOVED lines=13> */
.L_x_522:
[----:B------:R-:W-:Y:S05]  /*22df0*/  BSYNC B1 ;  /* 0x0000000000017941 */ /* 0x000fea0003800000 */
.L_x_521:
        /* <DEDUP_REMOVED lines=13> */
.L_x_524:
[----:B------:R-:W-:Y:S05]  /*22ed0*/  BSYNC B1 ;  /* 0x0000000000017941 */ /* 0x000fea0003800000 */
.L_x_523:
        /* <DEDUP_REMOVED lines=14> */
.L_x_526:
[----:B------:R-:W-:Y:S05]  /*22fc0*/  BSYNC B1 ;  /* 0x0000000000017941 */ /* 0x000fea0003800000 */
.L_x_525:
        /* <DEDUP_REMOVED lines=14> */
.L_x_528:
[----:B------:R-:W-:Y:S05]  /*230b0*/  BSYNC B1 ;  /* 0x0000000000017941 */ /* 0x000fea0003800000 */
.L_x_527:
        /* <DEDUP_REMOVED lines=13> */
.L_x_530:
[----:B------:R-:W-:Y:S05]  /*23190*/  BSYNC B1 ;  /* 0x0000000000017941 */ /* 0x000fea0003800000 */
.L_x_529:
        /* <DEDUP_REMOVED lines=13> */
.L_x_532:
[----:B------:R-:W-:Y:S05]  /*23270*/  BSYNC B1 ;  /* 0x0000000000017941 */ /* 0x000fea0003800000 */
.L_x_531:
        /* <DEDUP_REMOVED lines=14> */
.L_x_534:
[----:B------:R-:W-:Y:S05]  /*23360*/  BSYNC B1 ;  /* 0x0000000000017941 */ /* 0x000fea0003800000 */
.L_x_533:
        /* <DEDUP_REMOVED lines=14> */
.L_x_536:
[----:B------:R-:W-:Y:S05]  /*23450*/  BSYNC B1 ;  /* 0x0000000000017941 */ /* 0x000fea0003800000 */
.L_x_535:
        /* <DEDUP_REMOVED lines=13> */
.L_x_538:
[----:B------:R-:W-:Y:S05]  /*23530*/  BSYNC B1 ;  /* 0x0000000000017941 */ /* 0x000fea0003800000 */
.L_x_537:
        /* <DEDUP_REMOVED lines=13> */
.L_x_540:
[----:B------:R-:W-:Y:S05]  /*23610*/  BSYNC B1 ;  /* 0x0000000000017941 */ /* 0x000fea0003800000 */
.L_x_539:
        /* <DEDUP_REMOVED lines=14> */
.L_x_542:
[----:B------:R-:W-:Y:S05]  /*23700*/  BSYNC B1 ;  /* 0x0000000000017941 */ /* 0x000fea0003800000 */
.L_x_541:
[----:B0-----:R-:W2:Y:S01]  /*23710*/  LDL.LU R5, [R1+0x440] ;  /* 0x0004400001057983 */ /* 0x001ea20000300800 */
[----:B-----5:R-:W-:Y:S01]  /*23720*/  LOP3.LUT R4, R4, 0xff, RZ, 0xc0, !PT ;  /* 0x000000ff04047812 */ /* 0x020fe200078ec0ff */
[----:B------:R-:W-:Y:S01]  /*23730*/  BSSY B1, `(.L_x_543) ;  /* 0x000000c000017945 */ /* 0x000fe20003800000 */
[----:B------:R-:W-:Y:S02]  /*23740*/  ISETP.GE.AND P1, PT, R0, 0x1fa, PT ;  /* 0x000001fa0000780c */ /* 0x000fe40003f26270 */
[----:B------:R-:W-:Y:S02]  /*23750*/  F2FP.F16.E4M3.UNPACK_B R4, R4 ;  /* 0x00000004ff04723e */ /* 0x000fe400020006ff */
[----:B------:R-:W-:Y:S02]  /*23760*/  ISETP.LT.OR P4, PT, R30, 0x1, !P1 ;  /* 0x000000011e00780c */ /* 0x000fe40004f81670 */
[----:B------:R-:W-:Y:S01]  /*23770*/  PRMT R0, RZ, 0x7610, R0 ;  /* 0x00007610ff007816 */ /* 0x000fe20000000000 */
[----:B------:R-:W-:-:S05]  /*23780*/  HADD2.F32 R4, -RZ, R4.H0_H0 ;  /* 0x20000004ff047230 */ /* 0x000fca0000004100 */
[----:B------:R-:W-:-:S04]  /*23790*/  FMUL R4, R4, UR21 ;  /* 0x0000001504047c20 */ /* 0x000fc80008400000 */
[----:B--2---:R-:W-:-:S05]  /*237a0*/  FFMA R4, R5, UR20, R4 ;  /* 0x0000001405047c23 */ /* 0x004fca0008000004 */
[----:B------:R-:W-:-:S05]  /*237b0*/  F2FP.SATFINITE.E4M3.F32.PACK_AB_MERGE_C R5, RZ, R4, RZ ;  /* 0x00000004ff05723e */ /* 0x000fca00048070ff */
[----:B------:R0:W-:Y:S01]  /*237c0*/  @!P2 STG.E.U8 desc[UR14][R24.64+0x1f8], R5 ;  /* 0x0001f8051800a986 */ /* 0x0001e2000c10110e */
[----:B------:R-:W-:Y:S05]  /*237d0*/  @P4 BRA `(.L_x_544) ;  /* 0x0000000000044947 */ /* 0x000fea0003800000 */
[----:B------:R2:W5:Y:S02]  /*237e0*/  LDG.E.U8 R0, desc[UR14][R28.64+0x1f9] ;  /* 0x0001f90e1c007981 */ /* 0x000564000c1e1100 */
.L_x_544:
[----:B------:R-:W-:Y:S05]  /*237f0*/  BSYNC B1 ;  /* 0x0000000000017941 */ /* 0x000fea0003800000 */
.L_x_543:
[----:B------:R-:W3:Y:S01]  /*23800*/  LDL.LU R4, [R1+0x444] ;  /* 0x0004440001047983 */ /* 0x000ee20000300800 */
[----:B-----5:R-:W-:Y:S01]  /*23810*/  LOP3.LUT R0, R0, 0xff, RZ, 0xc0, !PT ;  /* 0x000000ff00007812 */ /* 0x020fe200078ec0ff */
[----:B------:R-:W-:Y:S01]  /*23820*/  BSSY B1, `(.L_x_545) ;  /* 0x000000b000017945 */ /* 0x000fe20003800000 */
[----:B------:R-:W-:Y:S02]  /*23830*/  ISETP.LT.OR P0, PT, R30, 0x9, !P0 ;  /* 0x000000091e00780c */ /* 0x000fe40004701670 */
[----:B------:R-:W-:-:S05]  /*23840*/  F2FP.F16.E4M3.UNPACK_B R0, R0 ;  /* 0x00000000ff00723e */ /* 0x000fca00020006ff */
[----:B------:R-:W-:-:S05]  /*23850*/  HADD2.F32 R0, -RZ, R0.H0_H0 ;  /* 0x20000000ff007230 */ /* 0x000fca0000004100 */
[----:B------:R-:W-:-:S04]  /*23860*/  FMUL R0, R0, UR21 ;  /* 0x0000001500007c20 */ /* 0x000fc80008400000 */
[----:B---3--:R-:W-:-:S05]  /*23870*/  FFMA R0, R4, UR20, R0 ;  /* 0x0000001404007c23 */ /* 0x008fca0008000000 */
[----:B0-----:R-:W-:Y:S02]  /*23880*/  F2FP.SATFINITE.E4M3.F32.PACK_AB_MERGE_C R5, RZ, R0, RZ ;  /* 0x00000000ff05723e */ /* 0x001fe400048070ff */
[----:B------:R-:W-:-:S03]  /*23890*/  PRMT R0, RZ, 0x7610, R0 ;  /* 0x00007610ff007816 */ /* 0x000fc60000000000 */
[----:B------:R0:W-:Y:S01]  /*238a0*/  @!P4 STG.E.U8 desc[UR14][R24.64+0x1f9], R5 ;  /* 0x0001f9051800c986 */ /* 0x0001e2000c10110e */
[----:B------:R-:W-:Y:S05]  /*238b0*/  @P0 BRA `(.L_x_546) ;  /* 0x0000000000040947 */ /* 0x000fea0003800000 */
[----:B------:R3:W5:Y:S02]  /*238c0*/  LDG.E.U8 R0, desc[UR14][R2.64+0x1f8] ;  /* 0x0001f80e02007981 */ /* 0x000764000c1e1100 */
.L_x_546:
[----:B------:R-:W-:Y:S05]  /*238d0*/  BSYNC B1 ;  /* 0x0000000000017941 */ /* 0x000fea0003800000 */
.L_x_545:
[----:B------:R-:W2:Y:S01]  /*238e0*/  LDL.LU R4, [R1+0x448] ;  /* 0x0004480001047983 */ /* 0x000ea20000300800 */
[----:B-----5:R-:W-:Y:S01]  /*238f0*/  LOP3.LUT R0, R0, 0xff, RZ, 0xc0, !PT ;  /* 0x000000ff00007812 */ /* 0x020fe200078ec0ff */
[----:B------:R-:W-:Y:S01]  /*23900*/  BSSY B1, `(.L_x_547) ;  /* 0x000000b000017945 */ /* 0x000fe20003800000 */
[----:B------:R-:W-:Y:S02]  /*23910*/  ISETP.LT.OR P1, PT, R30, 0x9, !P1 ;  /* 0x000000091e00780c */ /* 0x000fe40004f21670 */
[----:B------:R-:W-:-:S05]  /*23920*/  F2FP.F16.E4M3.UNPACK_B R0, R0 ;  /* 0x00000000ff00723e */ /* 0x000fca00020006ff */
[----:B------:R-:W-:-:S05]  /*23930*/  HADD2.F32 R0, -RZ, R0.H0_H0 ;  /* 0x20000000ff007230 */ /* 0x000fca0000004100 */
[----:B------:R-:W-:-:S04]  /*23940*/  FMUL R0, R0, UR21 ;  /* 0x0000001500007c20 */ /* 0x000fc80008400000 */
[----:B--2---:R-:W-:-:S05]  /*23950*/  FFMA R0, R4, UR20, R0 ;  /* 0x0000001404007c23 */ /* 0x004fca0008000000 */
[----:B0-----:R-:W-:Y:S02]  /*23960*/  F2FP.SATFINITE.E4M3.F32.PACK_AB_MERGE_C R5, RZ, R0, RZ ;  /* 0x00000000ff05723e */ /* 0x001fe400048070ff */
[----:B------:R-:W-:-:S03]  /*23970*/  PRMT R0, RZ, 0x7610, R0 ;  /* 0x00007610ff007816 */ /* 0x000fc60000000000 */
[----:B------:R0:W-:Y:S01]  /*23980*/  @!P0 STG.E.U8 desc[UR14][R26.64+0x1f8], R5 ;  /* 0x0001f8051a008986 */ /* 0x0001e2000c10110e */
[----:B------:R-:W-:Y:S05]  /*23990*/  @P1 BRA `(.L_x_548) ;  /* 0x0000000000041947 */ /* 0x000fea0003800000 */
[----:B------:R2:W5:Y:S02]  /*239a0*/  LDG.E.U8 R0, desc[UR14][R2.64+0x1f9] ;  /* 0x0001f90e02007981 */ /* 0x000564000c1e1100 */
.L_x_548:
[----:B------:R-:W-:Y:S05]  /*239b0*/  BSYNC B1 ;  /* 0x0000000000017941 */ /* 0x000fea0003800000 */
.L_x_547:
[----:B------:R-:W-:Y:S05]  /*239c0*/  @P1 BRA `(.L_x_549) ;  /* 0x0000005000741947 */ /* 0x000fea0003800000 */
[----:B--234-:R-:W2:Y:S01]  /*239d0*/  LDL.LU R2, [R1+0x44c] ;  /* 0x00044c0001027983 */ /* 0x01cea20000300800 */
[----:B-----5:R-:W-:-:S04]  /*239e0*/  LOP3.LUT R0, R0, 0xff, RZ, 0xc0, !PT ;  /* 0x000000ff00007812 */ /* 0x020fc800078ec0ff */
[----:B------:R-:W-:-:S05]  /*239f0*/  F2FP.F16.E4M3.UNPACK_B R0, R0 ;  /* 0x00000000ff00723e */ /* 0x000fca00020006ff */
[----:B------:R-:W-:-:S05]  /*23a00*/  HADD2.F32 R0, -RZ, R0.H0_H0 ;  /* 0x20000000ff007230 */ /* 0x000fca0000004100 */
[----:B------:R-:W-:-:S04]  /*23a10*/  FMUL R0, R0, UR21 ;  /* 0x0000001500007c20 */ /* 0x000fc80008400000 */
[----:B--2---:R-:W-:-:S05]  /*23a20*/  FFMA R0, R2, UR20, R0 ;  /* 0x0000001402007c23 */ /* 0x004fca0008000000 */
[----:B------:R-:W-:-:S05]  /*23a30*/  F2FP.SATFINITE.E4M3.F32.PACK_AB_MERGE_C R3, RZ, R0, RZ ;  /* 0x00000000ff03723e */ /* 0x000fca00048070ff */
[----:B------:R2:W-:Y:S01]  /*23a40*/  STG.E.U8 desc[UR14][R26.64+0x1f9], R3 ;  /* 0x0001f9031a007986 */ /* 0x0005e2000c10110e */
[----:B------:R-:W-:Y:S05]  /*23a50*/  BRA `(.L_x_549) ;  /* 0x0000005000507947 */ /* 0x000fea0003800000 */
.L_x_36:
[----:B------:R-:W-:Y:S01]  /*23a60*/  ISETP.GE.AND P0, PT, R0, 0x1, PT ;  /* 0x000000010000780c */ /* 0x000fe20003f06270 */
[----:B-----5:R-:W-:Y:S01]  /*23a70*/  FMUL R2, R2, UR20 ;  /* 0x0000001402027c20 */ /* 0x020fe20008400000 */
[----:B------:R-:W2:Y:S02]  /*23a80*/  LDL.LU R31, [R1+0x200] ;  /* 0x00020000011f7983 */ /* 0x000ea40000300800 */
[C---:B------:R-:W-:Y:S02]  /*23a90*/  ISETP.LT.OR P1, PT, R30.reuse, 0x1, !P0 ;  /* 0x000000011e00780c */ /* 0x040fe40004721670 */
[----:B------:R-:W-:Y:S01]  /*23aa0*/  F2FP.SATFINITE.E4M3.F32.PACK_AB_MERGE_C R2, RZ, R2, RZ ;  /* 0x00000002ff02723e */ /* 0x000fe200048070ff */
[----:B------:R-:W-:Y:S01]  /*23ab0*/  FMUL R3, R3, UR20 ;  /* 0x0000001403037c20 */ /* 0x000fe20008400000 */
[----:B------:R-:W-:Y:S01]  /*23ac0*/  ISETP.LT.OR P0, PT, R30, 0x9, !P0 ;  /* 0x000000091e00780c */ /* 0x000fe20004701670 */
[----:B------:R-:W-:Y:S01]  /*23ad0*/  FMUL R4, R4, UR20 ;  /* 0x0000001404047c20 */ /* 0x000fe20008400000 */
[----:B------:R-:W-:Y:S01]  /*23ae0*/  FMUL R5, R5, UR20 ;  /* 0x0000001405057c20 */ /* 0x000fe20008400000 */
[----:B------:R-:W-:Y:S01]  /*23af0*/  FMUL R6, R6, UR20 ;  /* 0x0000001406067c20 */ /* 0x000fe20008400000 */
[----:B------:R-:W-:Y:S01]  /*23b00*/  FMUL R7, R7, UR20 ;  /* 0x0000001407077c20 */ /* 0x000fe20008400000 */
[----:B------:R-:W-:Y:S01]  /*23b10*/  FMUL R8, R8, UR20 ;  /* 0x0000001408087c20 */ /* 0x000fe20008400000 */
[----:B------:R-:W-:Y:S01]  /*23b20*/  FMUL R9, R9, UR20 ;  /* 0x0000001409097c20 */ /* 0x000fe20008400000 */
[----:B------:R-:W-:Y:S01]  /*23b30*/  FMUL R10, R10, UR20 ;  /* 0x000000140a0a7c20 */ /* 0x000fe20008400000 */
[----:B------:R-:W-:Y:S01]  /*23b40*/  FMUL R11, R11, UR20 ;  /* 0x000000140b0b7c20 */ /* 0x000fe20008400000 */
[----:B------:R-:W-:Y:S01]  /*23b50*/  @!P1 STG.E.U8 desc[UR14][R24.64], R2 ;  /* 0x0000000218009986 */ /* 0x000fe2000c10110e */
[----:B------:R-:W-:Y:S01]  /*23b60*/  ISETP.GE.AND P1, PT, R0, 0x2, PT ;  /* 0x000000020000780c */ /* 0x000fe20003f26270 */
[----:B------:R-:W-:Y:S01]  /*23b70*/  FMUL R13, R13, UR20 ;  /* 0x000000140d0d7c20 */ /* 0x000fe20008400000 */
[----:B------:R-:W-:Y:S01]  /*23b80*/  FMUL R12, R12, UR20 ;  /* 0x000000140c0c7c20 */ /* 0x000fe20008400000 */
[----:B------:R-:W-:Y:S01]  /*23b90*/  FMUL R14, R14, UR20 ;  /* 0x000000140e0e7c20 */ /* 0x000fe20008400000 */
[----:B------:R-:W-:Y:S01]  /*23ba0*/  ISETP.LT.OR P2, PT, R30, 0x1, !P1 ;  /* 0x000000011e00780c */ /* 0x000fe20004f41670 */
[----:B------:R-:W-:Y:S01]  /*23bb0*/  FMUL R15, R15, UR20 ;  /* 0x000000140f0f7c20 */ /* 0x000fe20008400000 */
[----:B------:R-:W-:Y:S01]  /*23bc0*/  F2FP.SATFINITE.E4M3.F32.PACK_AB_MERGE_C R3, RZ, R3, RZ ;  /* 0x00000003ff03723e */ /* 0x000fe200048070ff */
[----:B------:R-:W-:Y:S01]  /*23bd0*/  FMUL R16, R16, UR20 ;  /* 0x0000001410107c20 */ /* 0x000fe20008400000 */
[----:B------:R-:W-:Y:S01]  /*23be0*/  F2FP.SATFINITE.E4M3.F32.PACK_AB_MERGE_C R4, RZ, R4, RZ ;  /* 0x00000004ff04723e */ /* 0x000fe200048070ff */
[----:B------:R-:W-:Y:S01]  /*23bf0*/  FMUL R17, R17, UR20 ;  /* 0x0000001411117c20 */ /* 0x000fe20008400000 */
[----:B------:R-:W-:Y:S01]  /*23c00*/  FMUL R19, R19, UR20 ;  /* 0x0000001413137c20 */ /* 0x000fe20008400000 */
[----:B------:R-:W-:Y:S01]  /*23c10*/  FMUL R18, R18, UR20 ;  /* 0x0000001412127c20 */ /* 0x000fe20008400000 */
[----:B------:R-:W-:Y:S01]  /*23c20*/  FMUL R20, R20, UR20 ;  /* 0x0000001414147c20 */ /* 0x000fe20008400000 */
[----:B------:R-:W3:Y:S04]  /*23c30*/  LDL.LU R34, [R1+0x204] ;  /* 0x0002040001227983 */ /* 0x000ee80000300800 */
[----:B------:R0:W-:Y:S04]  /*23c40*/  @!P2 STG.E.U8 desc[UR14][R24.64+0x1], R3 ;  /* 0x000001031800a986 */ /* 0x0001e8000c10110e */
[----:B------:R-:W-:Y:S01]  /*23c50*/  @!P0 STG.E.U8 desc[UR14][R26.64], R4 ;  /* 0x000000041a008986 */ /* 0x000fe2000c10110e */
[----:B------:R-:W-:-:S02]  /*23c60*/  ISETP.LT.OR P0, PT, R30, 0x9, !P1 ;  /* 0x000000091e00780c */ /* 0x000fc40004f01670 */
[----:B------:R-:W-:Y:S01]  /*23c70*/  F2FP.SATFINITE.E4M3.F32.PACK_AB_MERGE_C R5, RZ, R5, RZ ;  /* 0x00000005ff05723e */ /* 0x000fe200048070ff */
[----:B------:R-:W4:Y:S01]  /*23c80*/  LDL.LU R29, [R1+0x208] ;  /* 0x00020800011d7983 */ /* 0x000f220000300800 */
[----:B------:R-:W-:Y:S02]  /*23c90*/  ISETP.GE.AND P1, PT, R0, 0x9, PT ;  /* 0x000000090000780c */ /* 0x000fe40003f26270 */
[----:B------:R-:W-:Y:S01]  /*23ca0*/  F2FP.SATFINITE.E4M3.F32.PACK_AB_MERGE_C R6, RZ, R6, RZ ;  /* 0x00000006ff06723e */ /* 0x000fe200048070ff */
[----:B------:R-:W3:Y:S01]  /*23cb0*/  LDL.LU R33, [R1+0x20c] ;  /* 0x00020c0001217983 */ /* 0x000ee20000300800 */
[----:B------:R-:W-:-:S05]  /*23cc0*/  ISETP.LT.OR P2, PT, R30, 0x1, !P1 ;  /* 0x000000011e00780c */ /* 0x000fca0004f41670 */
[----:B------:R1:W-:Y:S01]  /*23cd0*/  @!P0 STG.E.U8 desc[UR14][R26.64+0x1], R5 ;  /* 0x000001051a008986 */ /* 0x0003e2000c10110e */
[----:B------:R-:W-:Y:S02]  /*23ce0*/  ISETP.GE.AND P0, PT, R0, 0xa, PT ;  /* 0x0000000a0000780c */ /* 0x000fe40003f06270 */
[----:B------:R-:W-:Y:S01]  /*23cf0*/  F2FP.SATFINITE.E4M3.F32.PACK_AB_MERGE_C R7, RZ, R7, RZ ;  /* 0x00000007ff07723e */ /* 0x000fe200048070ff */
[----:B------:R-:W3:Y:S01]  /*23d00*/  LDL.LU R28, [R1+0x210] ;  /* 0x00021000011c7983 */ /* 0x000ee20000300800 */
[C---:B------:R-:W-:Y:S02]  /*23d10*/  ISETP.LT.OR P4, PT, R30.reuse, 0x1, !P0 ;  /* 0x000000011e00780c */ /* 0x040fe40004781670 */
[C---:B------:R-:W-:Y:S01]  /*23d20*/  ISETP.LT.OR P1, PT, R30.reuse, 0x9, !P1 ;  /* 0x000000091e00780c */ /* 0x040fe20004f21670 */
[----:B------:R-:W-:Y:S01]  /*23d30*/  @!P2 STG.E.U8 desc[UR14][R24.64+0x8], R6 ;  /* 0x000008061800a986 */ /* 0x000fe2000c10110e */
[----:B------:R-:W-:Y:S02]  /*23d40*/  ISETP.LT.OR P0, PT, R30, 0x9, !P0 ;  /* 0x000000091e00780c */ /* 0x000fe40004701670 */
[----:B------:R-:W-:Y:S01]  /*23d50*/  ISETP.GE.AND P2, PT, R0, 0x11, PT ;  /* 0x000000110000780c */ /* 0x000fe20003f46270 */
[----:B------:R-:W-:Y:S01]  /*23d60*/  FMUL R21, R21, UR20 ;  /* 0x0000001415157c20 */ /* 0x000fe20008400000 */
[----:B------:R-:W-:Y:S01]  /*23d70*/  F2FP.SATFINITE.E4M3.F32.PACK_AB_MERGE_C R8, RZ, R8, RZ ;  /* 0x00000008ff08723e */ /* 0x000fe200048070ff */
[----:B------:R-:W-:Y:S01]  /*23d80*/  FMUL R22, R22, UR20 ;  /* 0x0000001416167c20 */ /* 0x000fe20008400000 */
[----:B------:R-:W-:Y:S01]  /*23d90*/  F2FP.SATFINITE.E4M3.F32.PACK_AB_MERGE_C R9, RZ, R9, RZ ;  /* 0x00000009ff09723e */ /* 0x000fe200048070ff */
[----:B------:R-:W-:Y:S01]  /*23da0*/  FMUL R23, R23, UR20 ;  /* 0x0000001417177c20 */ /* 0x000fe20008400000 */
[----:B------:R-:W-:Y:S01]  /*23db0*/  F2FP.SATFINITE.E4M3.F32.PACK_AB_MERGE_C R10, RZ, R10, RZ ;  /* 0x0000000aff0a723e */ /* 0x000fe200048070ff */
[----:B------:R-:W-:Y:S01]  /*23dc0*/  @!P4 STG.E.U8 desc[UR14][R24.64+0x9], R7 ;  /* 0x000009071800c986 */ /* 0x000fe2000c10110e */
[----:B------:R-:W-:-:S03]  /*23dd0*/  ISETP.LT.OR P4, PT, R30, 0x1, !P2 ;  /* 0x000000011e00780c */ /* 0x000fc60005781670 */
[----:B------:R-:W-:Y:S01]  /*23de0*/  @!P1 STG.E.U8 desc[UR14][R26.64+0x8], R8 ;  /* 0x000008081a009986 */ /* 0x000fe2000c10110e */
[----:B------:R-:W-:-:S03]  /*23df0*/  ISETP.GE.AND P1, PT, R0, 0x12, PT ;  /* 0x000000120000780c */ /* 0x000fc60003f26270 */
[----:B------:R-:W-:Y:S01]  /*23e00*/  @!P0 STG.E.U8 desc[UR14][R26.64+0x9], R9 ;  /* 0x000009091a008986 */ /* 0x000fe2000c10110e */
[C---:B------:R-:W-:Y:S02]  /*23e10*/  ISETP.LT.OR P5, PT, R30.reuse, 0x1, !P1 ;  /* 0x000000011e00780c */ /* 0x040fe40004fa1670 */
[----:B------:R-:W-:Y:S01]  /*23e20*/  ISETP.LT.OR P0, PT, R30, 0x9, !P2 ;  /* 0x000000091e00780c */ /* 0x000fe20005701670 */
[----:B------:R-:W-:Y:S01]  /*23e30*/  FMUL R152, R152, UR20 ;  /* 0x0000001498987c20 */ /* 0x000fe20008400000 */
[----:B------:R-:W-:Y:S01]  /*23e40*/  ISETP.LT.OR P1, PT, R30, 0x9, !P1 ;  /* 0x000000091e00780c */ /* 0x000fe20004f21670 */
[----:B------:R-:W-:Y:S01]  /*23e50*/  FMUL R153, R153, UR20 ;  /* 0x0000001499997c20 */ /* 0x000fe20008400000 */
[----:B------:R-:W-:Y:S01]  /*23e60*/  ISETP.GE.AND P2, PT, R0, 0x19, PT ;  /* 0x000000190000780c */ /* 0x000fe20003f46270 */
[----:B------:R-:W-:Y:S03]  /*23e70*/  @!P4 STG.E.U8 desc[UR14][R24.64+0x10], R10 ;  /* 0x0000100a1800c986 */ /* 0x000fe6000c10110e */
[----:B------:R-:W-:Y:S01]  /*23e80*/  ISETP.LT.OR P4, PT, R30, 0x1, !P2 ;  /* 0x000000011e00780c */ /* 0x000fe20005781670 */
[----:B------:R-:W-:Y:S01]  /*23e90*/  FMUL R154, R154, UR20 ;  /* 0x000000149a9a7c20 */ /* 0x000fe20008400000 */
[----:B------:R-:W-:Y:S01]  /*23ea0*/  F2FP.SATFINITE.E4M3.F32.PACK_AB_MERGE_C R11, RZ, R11, RZ ;  /* 0x0000000bff0b723e */ /* 0x000fe200048070ff */
[----:B------:R-:W-:Y:S01]  /*23eb0*/  FMUL R155, R155, UR20 ;  /* 0x000000149b9b7c20 */ /* 0x000fe20008400000 */
[----:B------:R-:W-:Y:S01]  /*23ec0*/  F2FP.SATFINITE.E4M3.F32.PACK_AB_MERGE_C R13, RZ, R13, RZ ;  /* 0x0000000dff0d723e */ /* 0x000fe200048070ff */
[----:B------:R-:W-:Y:S01]  /*23ed0*/  FMUL R156, R156, UR20 ;  /* 0x000000149c9c7c20 */ /* 0x000fe20008400000 */
[----:B------:R-:W-:Y:S01]  /*23ee0*/  F2FP.SATFINITE.E4M3.F32.PACK_AB_MERGE_C R12, RZ, R12, RZ ;  /* 0x0000000cff0c723e */ /* 0x000fe200048070ff */
[----:B------:R-:W-:Y:S01]  /*23ef0*/  @!P5 STG.E.U8 desc[UR14][R24.64+0x11], R11 ;  /* 0x0000110b1800d986 */ /* 0x000fe2000c10110e */
[----:B------:R-:W-:-:S03]  /*23f00*/  F2FP.SATFINITE.E4M3.F32.PACK_AB_MERGE_C R14, RZ, R14, RZ ;  /* 0x0000000eff0e723e */ /* 0x000fc600048070ff */
[----:B------:R-:W-:Y:S01]  /*23f10*/  @!P1 STG.E.U8 desc[UR14][R26.64+0x11], R13 ;  /* 0x0000110d1a009986 */ /* 0x000fe2000c10110e */
[----:B------:R-:W-:-:S03]  /*23f20*/  ISETP.GE.AND P1, PT, R0, 0x1a, PT ;  /* 0x0000001a0000780c */ /* 0x000fc60003f26270 */
[----:B------:R-:W-:Y:S01]  /*23f30*/  @!P0 STG.E.U8 desc[UR14][R26.64+0x10], R12 ;  /* 0x0000100c1a008986 */ /* 0x000fe2000c10110e */
[----:B------:R-:W-:-:S03]  /*23f40*/  ISETP.LT.OR P0, PT, R30, 0x9, !P2 ;  /* 0x000000091e00780c */ /* 0x000fc60005701670 */
[----:B------:R-:W-:Y:S01]  /*23f50*/  @!P4 STG.E.U8 desc[UR14][R24.64+0x18], R14 ;  /* 0x0000180e1800c986 */ /* 0x000fe2000c10110e */
[C---:B------:R-:W-:Y:S02]  /*23f60*/  ISETP.LT.OR P4, PT, R30.reuse, 0x1, !P1 ;  /* 0x000000011e00780c */ /* 0x040fe40004f81670 */
[----:B------:R-:W-:Y:S01]  /*23f70*/  ISETP.LT.OR P1, PT, R30, 0x9, !P1 ;  /* 0x000000091e00780c */ /* 0x000fe20004f21670 */
[----:B------:R-:W-:Y:S01]  /*23f80*/  FMUL R157, R157, UR20 ;  /* 0x000000149d9d7c20 */ /* 0x000fe20008400000 */
[----:B------:R-:W-:Y:S01]  /*23f90*/  F2FP.SATFINITE.E4M3.F32.PACK_AB_MERGE_C R15, RZ, R15, RZ ;  /* 0x0000000fff0f723e */ /* 0x000fe200048070ff */
        /* <DEDUP_REMOVED lines=8> */
[----:B------:R-:W-:Y:S04]  /*24020*/  @!P4 STG.E.U8 desc[UR14][R24.64+0x19], R15 ;  /* 0x0000190f1800c986 */ /* 0x000fe8000c10110e */
[----:B------:R-:W-:Y:S01]  /*24030*/  @!P0 STG.E.U8 desc[UR14][R26.64+0x18], R16 ;  /* 0x000018101a008986 */ /* 0x000fe2000c10110e */
[----:B------:R-:W-:-:S03]  /*24040*/  ISETP.GE.AND P0, PT, R0, 0x22, PT ;  /* 0x000000220000780c */ /* 0x000fc60003f06270 */
[----:B------:R-:W-:Y:S01]  /*24050*/  @!P1 STG.E.U8 desc[UR14][R26.64+0x19], R17 ;  /* 0x000019111a009986 */ /* 0x000fe2000c10110e */
[----:B------:R-:W-:Y:S02]  /*24060*/  ISETP.GE.AND P1, PT, R0, 0x21, PT ;  /* 0x000000210000780c */ /* 0x000fe40003f26270 */
[----:B------:R-:W-:Y:S01]  /*24070*/  ISETP.LT.OR P4, PT, R30, 0x1, !P0 ;  /* 0x000000011e00780c */ /* 0x000fe20004781670 */
[----:B------:R-:W-:Y:S01]  /*24080*/  FMUL R162, R162, UR20 ;  /* 0x00000014a2a27c20 */ /* 0x000fe20008400000 */
[C---:B------:R-:W-:Y:S01]  /*24090*/  ISETP.LT.OR P2, PT, R30.reuse, 0x1, !P1 ;  /* 0x000000011e00780c */ /* 0x040fe20004f41670 */
[----:B------:R-:W-:Y:S01]  /*240a0*/  FMUL R163, R163, UR20 ;  /* 0x00000014a3a37c20 */ /* 0x000fe20008400000 */
[----:B------:R-:W-:Y:S01]  /*240b0*/  ISETP.LT.OR P1, PT, R30, 0x9, !P1 ;  /* 0x000000091e00780c */ /* 0x000fe20004f21670 */
[----:B------:R-:W-:Y:S01]  /*240c0*/  FMUL R164, R164, UR20 ;  /* 0x00000014a4a47c20 */ /* 0x000fe20008400000 */
[----:B------:R-:W-:Y:S01]  /*240d0*/  F2FP.SATFINITE.E4M3.F32.PACK_AB_MERGE_C R20, RZ, R20, RZ ;  /* 0x00000014ff14723e */ /* 0x000fe200048070ff */
[----:B------:R-:W-:Y:S01]  /*240e0*/  FMUL R165, R165, UR20 ;  /* 0x00000014a5a57c20 */ /* 0x000fe20008400000 */
[----:B------:R-:W-:Y:S01]  /*240f0*/  ISETP.LT.OR P0, PT, R30, 0x9, !P0 ;  /* 0x000000091e00780c */ /* 0x000fe20004701670 */
[----:B------:R-:W-:Y:S01]  /*24100*/  FMUL R166, R166, UR20 ;  /* 0x00000014a6a67c20 */ /* 0x000fe20008400000 */
[----:B------:R-:W-:Y:S01]  /*24110*/  FMUL R167, R167, UR20 ;  /* 0x00000014a7a77c20 */ /* 0x000fe20008400000 */
[----:B------:R-:W-:Y:S01]  /*24120*/  FMUL R168, R168, UR20 ;  /* 0x00000014a8a87c20 */ /* 0x000fe20008400000 */
[----:B------:R-:W-:Y:S01]  /*24130*/  FMUL R169, R169, UR20 ;  /* 0x00000014a9a97c20 */ /* 0x000fe20008400000 */
[----:B------:R-:W-:Y:S01]  /*24140*/  @!P4 STG.E.U8 desc[UR14][R24.64+0x21], R19 ;  /* 0x000021131800c986 */ /* 0x000fe2000c10110e */
[----:B------:R-:W-:-:S03]  /*24150*/  ISETP.GE.AND P4, PT, R0, 0x29, PT ;  /* 0x000000290000780c */ /* 0x000fc60003f86270 */
[----:B------:R-:W-:Y:S01]  /*24160*/  @!P2 STG.E.U8 desc[UR14][R24.64+0x20], R18 ;  /* 0x000020121800a986 */ /* 0x000fe2000c10110e */
[----:B------:R-:W-:-:S03]  /*24170*/  ISETP.GE.AND P2, PT, R0, 0x2a, PT ;  /* 0x0000002a0000780c */ /* 0x000fc60003f46270 */
        /* <DEDUP_REMOVED lines=10> */
[----:B------:R-:W-:-:S02]  /*24220*/  ISETP.GE.AND P0, PT, R0, 0x32, PT ;  /* 0x000000320000780c */ /* 0x000fc40003f06270 */
[----:B------:R-:W-:Y:S01]  /*24230*/  ISETP.LT.OR P4, PT, R30, 0x9, !P4 ;  /* 0x000000091e00780c */ /* 0x000fe20006781670 */
[----:B------:R-:W-:Y:S01]  /*24240*/  @!P1 STG.E.U8 desc[UR14][R24.64+0x28], R22 ;  /* 0x0000281618009986 */ /* 0x000fe2000c10110e */
[----:B------:R-:W-:Y:S02]  /*24250*/  ISETP.GE.AND P1, PT, R0, 0x31, PT ;  /* 0x000000310000780c */ /* 0x000fe40003f26270 */
[C---:B------:R-:W-:Y:S01]  /*24260*/  ISETP.LT.OR P2, PT, R30.reuse, 0x9, !P2 ;  /* 0x000000091e00780c */ /* 0x040fe20005741670 */
        /* <DEDUP_REMOVED lines=10> */
[----:B------:R-:W-:-:S02]  /*24310*/  F2FP.SATFINITE.E4M3.F32.PACK_AB_MERGE_C R155, RZ, R155, RZ ;  /* 0x0000009bff9b723e */ /* 0x000fc400048070ff */
[C---:B------:R-:W-:Y:S01]  /*24320*/  ISETP.GE.AND P4, PT, R0.reuse, 0x3a, PT ;  /* 0x0000003a0000780c */ /* 0x040fe20003f86270 */
[----:B------:R-:W-:Y:S01]  /*24330*/  @!P2 STG.E.U8 desc[UR14][R26.64+0x29], R153 ;  /* 0x000029991a00a986 */ /* 0x000fe2000c10110e */
[----:B------:R-:W-:Y:S02]  /*24340*/  ISETP.GE.AND P2, PT, R0, 0x39, PT ;  /* 0x000000390000780c */ /* 0x000fe40003f46270 */
[----:B------:R-:W-:Y:S01]  /*24350*/  ISETP.LT.OR P1, PT, R30, 0x9, !P1 ;  /* 0x000000091e00780c */ /* 0x000fe20004f21670 */
[----:B------:R-:W-:Y:S01]  /*24360*/  FMUL R176, R176, UR20 ;  /* 0x00000014b0b07c20 */ /* 0x000fe20008400000 */
[C---:B------:R-:W-:Y:S01]  /*24370*/  ISETP.LT.OR P0, PT, R30.reuse, 0x9, !P0 ;  /* 0x000000091e00780c */ /* 0x040fe20004701670 */
[----:B------:R-:W-:Y:S01]  /*24380*/  @!P5 STG.E.U8 desc[UR14][R24.64+0x30], R154 ;  /* 0x0000309a1800d986 */ /* 0x000fe2000c10110e */
[----:B------:R-:W-:-:S03]  /*24390*/  ISETP.LT.OR P5, PT, R30, 0x1, !P2 ;  /* 0x000000011e00780c */ /* 0x000fc600057a1670 */
[----:B------:R-:W-:Y:S01]  /*243a0*/  @!P6 STG.E.U8 desc[UR14][R24.64+0x31], R155 ;  /* 0x0000319b1800e986 */ /* 0x000fe2000c10110e */
[----:B------:R-:W-:Y:S02]  /*243b0*/  ISETP.LT.OR P6, PT, R30, 0x1, !P4 ;  /* 0x000000011e00780c */ /* 0x000fe400067c1670 */
[----:B------:R-:W-:Y:S01]  /*243c0*/  F2FP.SATFINITE.E4M3.F32.PACK_AB_MERGE_C R156, RZ, R156, RZ ;  /* 0x0000009cff9c723e */ /* 0x000fe200048070ff */
[----:B------:R-:W-:Y:S01]  /*243d0*/  FMUL R177, R177, UR20 ;  /* 0x00000014b1b17c20 */ /* 0x000fe20008400000 */
[----:B------:R-:W-:Y:S01]  /*243e0*/  F2FP.SATFINITE.E4M3.F32.PACK_AB_MERGE_C R157, RZ, R157, RZ ;  /* 0x0000009dff9d723e */ /* 0x000fe200048070ff */
[----:B------:R-:W-:Y:S01]  /*243f0*/  FMUL R178, R178, UR20 ;  /* 0x00000014b2b27c20 */ /* 0x000fe20008400000 */
[----:B------:R-:W-:Y:S01]  /*24400*/  F2FP.SATFINITE.E4M3.F32.PACK_AB_MERGE_C R158, RZ, R158, RZ ;  /* 0x0000009eff9e723e */ /* 0x000fe200048070ff */
[----:B------:R-:W-:Y:S01]  /*24410*/  @!P1 STG.E.U8 desc[UR14][R26.64+0x30], R156 ;  /* 0x0000309c1a009986 */ /* 0x000fe2000c10110e */
[----:B------:R-:W-:Y:S02]  /*24420*/  F2FP.SATFINITE.E4M3.F32.PACK_AB_MERGE_C R159, RZ, R159, RZ ;  /* 0x0000009fff9f723e */ /* 0x000fe400048070ff */
[C---:B------:R-:W-:Y:S01]  /*24430*/  ISETP.GE.AND P1, PT, R0.reuse, 0x41, PT ;  /* 0x000000410000780c */ /* 0x040fe20003f26270 */
[----:B------:R-:W-:Y:S01]  /*24440*/  @!P0 STG.E.U8 desc[UR14][R26.64+0x31], R157 ;  /* 0x0000319d1a008986 */ /* 0x000fe2000c10110e */
[----:B------:R-:W-:-:S02]  /*24450*/  ISETP.GE.AND P0, PT, R0, 0x42, PT ;  /* 0x000000420000780c */ /* 0x000fc40003f06270 */
[C---:B------:R-:W-:Y:S01]  /*24460*/  ISETP.LT.OR P2, PT, R30.reuse, 0x9, !P2 ;  /* 0x000000091e00780c */ /* 0x040fe20005741670 */
        /* <DEDUP_REMOVED lines=16> */
[----:B------:R-:W-:Y:S01]  /*24570*/  ISETP.LT.OR P1, PT, R30, 0x9, !P1 ;  /* 0x000000091e00780c */ /* 0x000fe20004f21670 */
[----:B------:R-:W-:Y:S01]  /*24580*/  FMUL R182, R182, UR20 ;  /* 0x00000014b6b67c20 */ /* 0x000fe20008400000 */
[C---:B------:R-:W-:Y:S01]  /*24590*/  ISETP.LT.OR P0, PT, R30.reuse, 0x9, !P0 ;  /* 0x000000091e00780c */ /* 0x040fe20004701670 */
[----:B------:R-:W-:Y:S01]  /*245a0*/  @!P5 STG.E.U8 desc[UR14][R24.64+0x40], R162 ;  /* 0x000040a21800d986 */ /* 0x000fe2000c10110e */
[----:B------:R-:W-:-:S03]  /*245b0*/  ISETP.LT.OR P5, PT, R30, 0x1, !P2 ;  /* 0x000000011e00780c */ /* 0x000fc600057a1670 */
[----:B------:R-:W-:Y:S01]  /*245c0*/  @!P6 STG.E.U8 desc[UR14][R24.64+0x41], R163 ;  /* 0x000041a31800e986 */ /* 0x000fe2000c10110e */
[----:B------:R-:W-:Y:S02]  /*245d0*/  ISETP.LT.OR P6, PT, R30, 0x1, !P4 ;  /* 0x000000011e00780c */ /* 0x000fe400067c1670 */
[----:B0-----:R-:W-:Y:S01]  /*245e0*/  F2FP.SATFINITE.E4M3.F32.PACK_AB_MERGE_C R3, RZ, R164, RZ ;  /* 0x000000a4ff03723e */ /* 0x001fe200048070ff */
[----:B------:R-:W-:Y:S01]  /*245f0*/  FMUL R183, R183, UR20 ;  /* 0x00000014b7b77c20 */ /* 0x000fe20008400000 */
[----:B------:R-:W-:Y:S01]  /*24600*/  F2FP.SATFINITE.E4M3.F32.PACK_AB_MERGE_C R165, RZ, R165, RZ ;  /* 0x000000a5ffa5723e */ /* 0x000fe200048070ff */
[----:B------:R-:W-:Y:S01]  /*24610*/  FMUL R184, R184, UR20 ;  /* 0x00000014b8b87c20 */ /* 0x000fe20008400000 */
[----:B-1----:R-:W-:Y:S01]  /*24620*/  F2FP.SATFINITE.E4M3.F32.PACK_AB_MERGE_C R5, RZ, R166, RZ ;  /* 0x000000a6ff05723e */ /* 0x002fe200048070ff */
[----:B------:R0:W-:Y:S01]  /*24630*/  @!P1 STG.E.U8 desc[UR14][R26.64+0x40], R3 ;  /* 0x000040031a009986 */ /* 0x0001e2000c10110e */
[----:B------:R-:W-:Y:S02]  /*24640*/  F2FP.SATFINITE.E4M3.F32.PACK_AB_MERGE_C R167, RZ, R167, RZ ;  /* 0x000000a7ffa7723e */ /* 0x000fe400048070ff */
[C---:B------:R-:W-:Y:S01]  /*24650*/  ISETP.GE.AND P1, PT, R0.reuse, 0x51, PT ;  /* 0x000000510000780c */ /* 0x040fe20003f26270 */
[----:B------:R-:W-:Y:S01]  /*24660*/  @!P0 STG.E.U8 desc[UR14][R26.64+0x41], R165 ;  /* 0x000041a51a008986 */ /* 0x000fe2000c10110e */
[----:B------:R-:W-:-:S02]  /*24670*/  ISETP.GE.AND P0, PT, R0, 0x52, PT ;  /* 0x000000520000780c */ /* 0x000fc40003f06270 */
[C---:B------:R-:W-:Y:S01]  /*24680*/  ISETP.LT.OR P2, PT, R30.reuse, 0x9, !P2 ;  /* 0x000000091e00780c */ /* 0x040fe20005741670 */
[----:B------:R-:W-:Y:S01]  /*24690*/  FMUL R185, R185, UR20 ;  /* 0x00000014b9b97c20 */ /* 0x000fe20008400000 */
[C---:B------:R-:W-:Y:S01]  /*246a0*/  ISETP.LT.OR P4, PT, R30.reuse, 0x9, !P4 ;  /* 0x000000091e00780c */ /* 0x040fe20006781670 */
[----:B------:R1:W-:Y:S01]  /*246b0*/  @!P5 STG.E.U8 desc[UR14][R24.64+0x48], R5 ;  /* 0x000048051800d986 */ /* 0x0003e2000c10110e */
[----:B------:R-:W-:-:S03]  /*246c0*/  ISETP.LT.OR P5, PT, R30, 0x1, !P1 ;  /* 0x000000011e00780c */ /* 0x000fc60004fa1670 */
[----:B------:R-:W-:Y:S01]  /*246d0*/  @!P6 STG.E.U8 desc[UR14][R24.64+0x49], R167 ;  /* 0x000049a71800e986 */ /* 0x000fe2000c10110e */
[----:B------:R-:W-:Y:S02]  /*246e0*/  ISETP.LT.OR P6, PT, R30, 0x1, !P0 ;  /* 0x000000011e00780c */ /* 0x000fe400047c1670 */
[----:B0-----:R-:W-:Y:S01]  /*246f0*/  F2FP.SATFINITE.E4M3.F32.PACK_AB_MERGE_C R3, RZ, R168, RZ ;  /* 0x000000a8ff03723e */ /* 0x001fe200048070ff */
[----:B------:R-:W-:Y:S01]  /*24700*/  FMUL R186, R186, UR20 ;  /* 0x00000014baba7c20 */ /* 0x000fe20008400000 */
[----:B------:R-:W-:Y:S01]  /*24710*/  F2FP.SATFINITE.E4M3.F32.PACK_AB_MERGE_C R169, RZ, R169, RZ ;  /* 0x000000a9ffa9723e */ /* 0x000fe200048070ff */
[----:B------:R-:W-:Y:S01]  /*24720*/  FMUL R187, R187, UR20 ;  /* 0x00000014bbbb7c20 */ /* 0x000fe20008400000 */
[----:B------:R-:W-:Y:S01]  /*24730*/  F2FP.SATFINITE.E4M3.F32.PACK_AB_MERGE_C R171, RZ, R171, RZ ;  /* 0x000000abffab723e */ /* 0x000fe200048070ff */
[----:B------:R0:W-:Y:S01]  /*24740*/  @!P2 STG.E.U8 desc[UR14][R26.64+0x48], R3 ;  /* 0x000048031a00a986 */ /* 0x0001e2000c10110e */
[----:B-1----:R-:W-:Y:S02]  /*24750*/  F2FP.SATFINITE.E4M3.F32.PACK_AB_MERGE_C R5, RZ, R170, RZ ;  /* 0x000000aaff05723e */ /* 0x002fe400048070ff */
[C---:B------:R-:W-:Y:S01]  /*24760*/  ISETP.GE.AND P2, PT, R0.reuse, 0x59, PT ;  /* 0x000000590000780c */ /* 0x040fe20003f46270 */
[----:B------:R-:W-:Y:S01]  /*24770*/  @!P4 STG.E.U8 desc[UR14][R26.64+0x49], R169 ;  /* 0x000049a91a00c986 */ /* 0x000fe2000c10110e */
[----:B------:R-:W-:-:S02]  /*24780*/  ISETP.GE.AND P4, PT, R0, 0x5a, PT ;  /* 0x0000005a0000780c */ /* 0x000fc40003f86270 */
[----:B------:R-:W-:Y:S01]  /*24790*/  ISETP.LT.OR P1, PT, R30, 0x9, !P1 ;  /* 0x000000091e00780c */ /* 0x000fe20004f21670 */
        /* <DEDUP_REMOVED lines=234> */
[----:B------:R-:W-:Y:S01]  /*25640*/  ISETP.LT.OR P1, PT, R30, 0x9, !P1 ;  /* 0x000000091e00780c */ /* 0x000fe20004f21670 */
[----:B------:R-:W-:Y:S01]  /*25650*/  @!P4 STG.E.U8 desc[UR14][R26.64+0xb9], R225 ;  /* 0x0000b9e11a00c986 */ /* 0x000fe2000c10110e */
[----:B------:R-:W-:-:S02]  /*25660*/  ISETP.GE.AND P2, PT, R0, 0xc9, PT ;  /* 0x000000c90000780c */ /* 0x000fc40003f46270 */
[----:B------:R-:W-:Y:S01]  /*25670*/  ISETP.GE.AND P4, PT, R0, 0xca, PT ;  /* 0x000000ca0000780c */ /* 0x000fe20003f86270 */
[----:B------:R1:W-:Y:S01]  /*25680*/  @!P5 STG.E.U8 desc[UR14][R24.64+0xc0], R5 ;  /* 0x0000c0051800d986 */ /* 0x0003e2000c10110e */
[C---:B------:R-:W-:Y:S02]  /*25690*/  ISETP.LT.OR P0, PT, R30.reuse, 0x9, !P0 ;  /* 0x000000091e00780c */ /* 0x040fe40004701670 */
[C---:B------:R-:W-:Y:S01]  /*256a0*/  ISETP.LT.OR P5, PT, R30.reuse, 0x1, !P2 ;  /* 0x000000011e00780c */ /* 0x040fe200057a1670 */
[----:B------:R-:W-:Y:S01]  /*256b0*/  @!P6 STG.E.U8 desc[UR14][R24.64+0xc1], R227 ;  /* 0x0000c1e31800e986 */ /* 0x000fe2000c10110e */
[C---:B------:R-:W-:Y:S02]  /*256c0*/  ISETP.LT.OR P6, PT, R30.reuse, 0x1, !P4 ;  /* 0x000000011e00780c */ /* 0x040fe400067c1670 */
[----:B------:R-:W-:Y:S01]  /*256d0*/  ISETP.LT.OR P2, PT, R30, 0x9, !P2 ;  /* 0x000000091e00780c */ /* 0x000fe20005741670 */
[----:B------:R-:W-:Y:S01]  /*256e0*/  FMUL R230, R230, UR20 ;  /* 0x00000014e6e67c20 */ /* 0x000fe20008400000 */
[----:B------:R-:W-:Y:S01]  /*256f0*/  FMUL R231, R231, UR20 ;  /* 0x00000014e7e77c20 */ /* 0x000fe20008400000 */
[----:B0-----:R-:W-:Y:S01]  /*25700*/  F2FP.SATFINITE.E4M3.F32.PACK_AB_MERGE_C R3, RZ, R228, RZ ;  /* 0x000000e4ff03723e */ /* 0x001fe200048070ff */
[----:B--2---:R-:W-:Y:S01]  /*25710*/  FMUL R2, R31, UR20 ;  /* 0x000000141f027c20 */ /* 0x004fe20008400000 */
[----:B------:R-:W2:Y:S01]  /*25720*/  LDL.LU R32, [R1+0x214] ;  /* 0x0002140001207983 */ /* 0x000ea20000300800 */
[----:B------:R-:W-:Y:S01]  /*25730*/  FMUL R232, R232, UR20 ;  /* 0x00000014e8e87c20 */ /* 0x000fe20008400000 */
[----:B------:R-:W-:Y:S01]  /*25740*/  F2FP.SATFINITE.E4M3.F32.PACK_AB_MERGE_C R229, RZ, R229, RZ ;  /* 0x000000e5ffe5723e */ /* 0x000fe200048070ff */
[----:B------:R-:W-:Y:S01]  /*25750*/  FMUL R233, R233, UR20 ;  /* 0x00000014e9e97c20 */ /* 0x000fe20008400000 */
[----:B------:R-:W2:Y:S01]  /*25760*/  LDL.LU R31, [R1+0x218] ;  /* 0x00021800011f7983 */ /* 0x000ea20000300800 */
[----:B-1----:R-:W-:Y:S01]  /*25770*/  F2FP.SATFINITE.E4M3.F32.PACK_AB_MERGE_C R5, RZ, R230, RZ ;  /* 0x000000e6ff05723e */ /* 0x002fe200048070ff */
[----:B------:R-:W-:Y:S01]  /*25780*/  FMUL R234, R234, UR20 ;  /* 0x00000014eaea7c20 */ /* 0x000fe20008400000 */
[----:B------:R-:W-:Y:S01]  /*25790*/  F2FP.SATFINITE.E4M3.F32.PACK_AB_MERGE_C R231, RZ, R231, RZ ;  /* 0x000000e7ffe7723e */ /* 0x000fe200048070ff */
[----:B------:R0:W-:Y:S01]  /*257a0*/  @!P1 STG.E.U8 desc[UR14][R26.64+0xc0], R3 ;  /* 0x0000c0031a009986 */ /* 0x0001e2000c10110e */
[----:B------:R-:W-:Y:S01]  /*257b0*/  F2FP.SATFINITE.E4M3.F32.PACK_AB_MERGE_C R7, RZ, R2, RZ ;  /* 0x00000002ff07723e */ /* 0x000fe200048070ff */
[----:B----4-:R-:W-:Y:S01]  /*257c0*/  FMUL R2, R29, UR20 ;  /* 0x000000141d027c20 */ /* 0x010fe20008400000 */
[----:B---3--:R-:W-:Y:S01]  /*257d0*/  FMUL R4, R28, UR20 ;  /* 0x000000141c047c20 */ /* 0x008fe20008400000 */
[----:B------:R-:W3:Y:S01]  /*257e0*/  LDL.LU R35, [R1+0x21c] ;  /* 0x00021c0001237983 */ /* 0x000ee20000300800 */
[----:B------:R-:W-:Y:S01]  /*257f0*/  ISETP.GE.AND P1, PT, R0, 0xd1, PT ;  /* 0x000000d10000780c */ /* 0x000fe20003f26270 */
[----:B------:R-:W-:Y:S01]  /*25800*/  FMUL R235, R235, UR20 ;  /* 0x00000014ebeb7c20 */ /* 0x000fe20008400000 */
[----:B------:R-:W-:Y:S01]  /*25810*/  ISETP.LT.OR P4, PT, R30, 0x9, !P4 ;  /* 0x000000091e00780c */ /* 0x000fe20006781670 */
[----:B------:R-:W4:Y:S01]  /*25820*/  LDL.LU R29, [R1+0x220] ;  /* 0x00022000011d7983 */ /* 0x000f220000300800 */
[----:B------:R-:W-:Y:S01]  /*25830*/  F2FP.SATFINITE.E4M3.F32.PACK_AB_MERGE_C R233, RZ, R233, RZ ;  /* 0x000000e9ffe9723e */ /* 0x000fe200048070ff */
[----:B------:R-:W-:Y:S01]  /*25840*/  FMUL R236, R236, UR20 ;  /* 0x00000014ecec7c20 */ /* 0x000fe20008400000 */
[----:B------:R-:W-:Y:S01]  /*25850*/  FMUL R237, R237, UR20 ;  /* 0x00000014eded7c20 */ /* 0x000fe20008400000 */
[----:B0-----:R-:W-:Y:S01]  /*25860*/  F2FP.SATFINITE.E4M3.F32.PACK_AB_MERGE_C R3, RZ, R232, RZ ;  /* 0x000000e8ff03723e */ /* 0x001fe200048070ff */
[----:B------:R-:W-:Y:S01]  /*25870*/  @!P0 STG.E.U8 desc[UR14][R26.64+0xc1], R229 ;  /* 0x0000c1e51a008986 */ /* 0x000fe2000c10110e */
[----:B------:R-:W-:-:S02]  /*25880*/  ISETP.GE.AND P0, PT, R0, 0xd2, PT ;  /* 0x000000d20000780c */ /* 0x000fc40003f06270 */
[----:B------:R-:W-:Y:S01]  /*25890*/  F2FP.SATFINITE.E4M3.F32.PACK_AB_MERGE_C R235, RZ, R235, RZ ;  /* 0x000000ebffeb723e */ /* 0x000fe200048070ff */
[----:B------:R0:W-:Y:S01]  /*258a0*/  @!P5 STG.E.U8 desc[UR14][R24.64+0xc8], R5 ;  /* 0x0000c8051800d986 */ /* 0x0001e2000c10110e */
[C---:B------:R-:W-:Y:S02]  /*258b0*/  ISETP.LT.OR P5, PT, R30.reuse, 0x1, !P1 ;  /* 0x000000011e00780c */ /* 0x040fe40004fa1670 */
[C---:B------:R-:W-:Y:S01]  /*258c0*/  ISETP.LT.OR P1, PT, R30.reuse, 0x9, !P1 ;  /* 0x000000091e00780c */ /* 0x040fe20004f21670 */
[----:B------:R-:W-:Y:S01]  /*258d0*/  @!P6 STG.E.U8 desc[UR14][R24.64+0xc9], R231 ;  /* 0x0000c9e71800e986 */ /* 0x000fe2000c10110e */
[C---:B------:R-:W-:Y:S02]  /*258e0*/  ISETP.LT.OR P6, PT, R30.reuse, 0x1, !P0 ;  /* 0x000000011e00780c */ /* 0x040fe400047c1670 */
[----:B------:R-:W-:Y:S01]  /*258f0*/  ISETP.LT.OR P0, PT, R30, 0x9, !P0 ;  /* 0x000000091e00780c */ /* 0x000fe20004701670 */
[----:B------:R1:W-:Y:S01]  /*25900*/  @!P2 STG.E.U8 desc[UR14][R26.64+0xc8], R3 ;  /* 0x0000c8031a00a986 */ /* 0x0003e2000c10110e */
[----:B------:R-:W-:-:S02]  /*25910*/  ISETP.GE.AND P2, PT, R0, 0xd9, PT ;  /* 0x000000d90000780c */ /* 0x000fc40003f46270 */
[----:B0-----:R-:W-:Y:S01]  /*25920*/  F2FP.SATFINITE.E4M3.F32.PACK_AB_MERGE_C R5, RZ, R234, RZ ;  /* 0x000000eaff05723e */ /* 0x001fe200048070ff */
[----:B------:R-:W-:Y:S01]  /*25930*/  @!P4 STG.E.U8 desc[UR14][R26.64+0xc9], R233 ;  /* 0x0000c9e91a00c986 */ /* 0x000fe2000c10110e */
[----:B------:R-:W-:-:S03]  /*25940*/  ISETP.GE.AND P4, PT, R0, 0xda, PT ;  /* 0x000000da0000780c */ /* 0x000fc60003f86270 */
[----:B------:R0:W-:Y:S01]  /*25950*/  @!P5 STG.E.U8 desc[UR14][R24.64+0xd0], R5 ;  /* 0x0000d0051800d986 */ /* 0x0001e2000c10110e */
[----:B------:R-:W-:Y:S01]  /*25960*/  ISETP.LT.OR P5, PT, R30, 0x1, !P2 ;  /* 0x000000011e00780c */ /* 0x000fe200057a1670 */
[----:B-1----:R-:W-:Y:S01]  /*25970*/  FMUL R3, R34, UR20 ;  /* 0x0000001422037c20 */ /* 0x002fe20008400000 */
[----:B------:R-:W-:Y:S01]  /*25980*/  F2FP.SATFINITE.E4M3.F32.PACK_AB_MERGE_C R237, RZ, R237, RZ ;  /* 0x000000edffed723e */ /* 0x000fe200048070ff */
[----:B------:R-:W3:Y:S04]  /*25990*/  LDL.LU R34, [R1+0x224] ;  /* 0x0002240001227983 */ /* 0x000ee80000300800 */
[----:B------:R-:W3:Y:S01]  /*259a0*/  LDL.LU R28, [R1+0x228] ;  /* 0x00022800011c7983 */ /* 0x000ee20000300800 */
[----:B0-----:R-:W-:-:S03]  /*259b0*/  F2FP.SATFINITE.E4M3.F32.PACK_AB_MERGE_C R5, RZ, R236, RZ ;  /* 0x000000ecff05723e */ /* 0x001fc600048070ff */
[----:B------:R-:W-:Y:S01]  /*259c0*/  @!P6 STG.E.U8 desc[UR14][R24.64+0xd1], R235 ;  /* 0x0000d1eb1800e986 */ /* 0x000fe2000c10110e */
[C---:B------:R-:W-:Y:S02]  /*259d0*/  ISETP.LT.OR P6, PT, R30.reuse, 0x1, !P4 ;  /* 0x000000011e00780c */ /* 0x040fe400067c1670 */
[----:B------:R-:W-:Y:S01]  /*259e0*/  ISETP.LT.OR P2, PT, R30, 0x9, !P2 ;  /* 0x000000091e00780c */ /* 0x000fe20005741670 */
[----:B------:R-:W-:Y:S01]  /*259f0*/  @!P1 STG.E.U8 desc[UR14][R26.64+0xd0], R5 ;  /* 0x0000d0051a009986 */ /* 0x000fe2000c10110e */
[----:B------:R-:W-:Y:S01]  /*25a00*/  F2FP.SATFINITE.E4M3.F32.PACK_AB_MERGE_C R9, RZ, R3, RZ ;  /* 0x00000003ff09723e */ /* 0x000fe200048070ff */
[----:B------:R-:W-:Y:S02]  /*25a10*/  FMUL R3, R33, UR20 ;  /* 0x0000001421037c20 */ /* 0x000fe40008400000 */
[----:B------:R-:W-:Y:S04]  /*25a20*/  @!P0 STG.E.U8 desc[UR14][R26.64+0xd1], R237 ;  /* 0x0000d1ed1a008986 */ /* 0x000fe8000c10110e */
[----:B------:R0:W-:Y:S04]  /*25a30*/  @!P5 STG.E.U8 desc[UR14][R24.64+0xd8], R7 ;  /* 0x0000d8071800d986 */ /* 0x0001e8000c10110e */
[----:B------:R-:W3:Y:S01]  /*25a40*/  LDL.LU R33, [R1+0x22c] ;  /* 0x00022c0001217983 */ /* 0x000ee20000300800 */
[----:B------:R-:W-:-:S02]  /*25a50*/  F2FP.SATFINITE.E4M3.F32.PACK_AB_MERGE_C R11, RZ, R4, RZ ;  /* 0x00000004ff0b723e */ /* 0x000fc400048070ff */
[----:B0-----:R-:W-:Y:S01]  /*25a60*/  F2FP.SATFINITE.E4M3.F32.PACK_AB_MERGE_C R7, RZ, R2, RZ ;  /* 0x00000002ff07723e */ /* 0x001fe200048070ff */
[----:B------:R0:W-:Y:S04]  /*25a70*/  @!P6 STG.E.U8 desc[UR14][R24.64+0xd9], R9 ;  /* 0x0000d9091800e986 */ /* 0x0001e8000c10110e */
[----:B------:R1:W-:Y:S01]  /*25a80*/  @!P2 STG.E.U8 desc[UR14][R26.64+0xd8], R7 ;  /* 0x0000d8071a00a986 */ /* 0x0003e2000c10110e */
[----:B0-----:R-:W-:Y:S01]  /*25a90*/  F2FP.SATFINITE.E4M3.F32.PACK_AB_MERGE_C R9, RZ, R3, RZ ;  /* 0x00000003ff09723e */ /* 0x001fe200048070ff */
[----:B--2---:R-:W-:Y:S01]  /*25aa0*/  FMUL R5, R32, UR20 ;  /* 0x0000001420057c20 */ /* 0x004fe20008400000 */
[----:B------:R-:W-:Y:S02]  /*25ab0*/  FMUL R2, R31, UR20 ;  /* 0x000000141f027c20 */ /* 0x000fe40008400000 */
[----:B------:R-:W2:Y:S04]  /*25ac0*/  LDL.LU R31, [R1+0x230] ;  /* 0x00023000011f7983 */ /* 0x000ea80000300800 */
[----:B------:R-:W2:Y:S01]  /*25ad0*/  LDL.LU R32, [R1+0x234] ;  /* 0x0002340001207983 */ /* 0x000ea20000300800 */
[----:B----4-:R-:W-:-:S03]  /*25ae0*/  FMUL R4, R29, UR20 ;  /* 0x000000141d047c20 */ /* 0x010fc60008400000 */
[----:B------:R-:W4:Y:S01]  /*25af0*/  LDL.LU R29, [R1+0x238] ;  /* 0x00023800011d7983 */ /* 0x000f220000300800 */
[----:B---3--:R-:W-:Y:S01]  /*25b00*/  FMUL R3, R35, UR20 ;  /* 0x0000001423037c20 */ /* 0x008fe20008400000 */
[----:B-1----:R-:W-:Y:S02]  /*25b10*/  F2FP.SATFINITE.E4M3.F32.PACK_AB_MERGE_C R7, RZ, R2, RZ ;  /* 0x00000002ff07723e */ /* 0x002fe400048070ff */
[----:B------:R-:W3:Y:S01]  /*25b20*/  LDL.LU R35, [R1+0x23c] ;  /* 0x00023c0001237983 */ /* 0x000ee20000300800 */
[----:B------:R-:W-:-:S03]  /*25b30*/  FMUL R2, R28, UR20 ;  /* 0x000000141c027c20 */ /* 0x000fc60008400000 */
[----:B------:R-:W3:Y:S01]  /*25b40*/  LDL.LU R28, [R1+0x240] ;  /* 0x00024000011c7983 */ /* 0x000ee20000300800 */
[----:B------:R-:W-:Y:S02]  /*25b50*/  ISETP.GE.AND P1, PT, R0, 0xe1, PT ;  /* 0x000000e10000780c */ /* 0x000fe40003f26270 */
[C---:B------:R-:W-:Y:S02]  /*25b60*/  ISETP.LT.OR P4, PT, R30.reuse, 0x9, !P4 ;  /* 0x000000091e00780c */ /* 0x040fe40006781670 */
[----:B------:R-:W-:Y:S02]  /*25b70*/  ISETP.LT.OR P5, PT, R30, 0x1, !P1 ;  /* 0x000000011e00780c */ /* 0x000fe40004fa1670 */
[----:B------:R-:W-:Y:S02]  /*25b80*/  ISETP.GE.AND P0, PT, R0, 0xe2, PT ;  /* 0x000000e20000780c */ /* 0x000fe40003f06270 */
[C---:B------:R-:W-:Y:S02]  /*25b90*/  ISETP.LT.OR P1, PT, R30.reuse, 0x9, !P1 ;  /* 0x000000091e00780c */ /* 0x040fe40004f21670 */
[----:B------:R-:W-:-:S02]  /*25ba0*/  ISETP.LT.OR P6, PT, R30, 0x1, !P0 ;  /* 0x000000011e00780c */ /* 0x000fc400047c1670 */
[----:B------:R-:W-:Y:S02]  /*25bb0*/  ISETP.GE.AND P2, PT, R0, 0xe9, PT ;  /* 0x000000e90000780c */ /* 0x000fe40003f46270 */
[----:B------:R-:W-:Y:S01]  /*25bc0*/  ISETP.LT.OR P0, PT, R30, 0x9, !P0 ;  /* 0x000000091e00780c */ /* 0x000fe20004701670 */
[----:B------:R-:W-:Y:S01]  /*25bd0*/  @!P4 STG.E.U8 desc[UR14][R26.64+0xd9], R9 ;  /* 0x0000d9091a00c986 */ /* 0x000fe2000c10110e */
[----:B------:R-:W-:-:S03]  /*25be0*/  F2FP.SATFINITE.E4M3.F32.PACK_AB_MERGE_C R13, RZ, R5, RZ ;  /* 0x00000005ff0d723e */ /* 0x000fc600048070ff */
[----:B------:R0:W-:Y:S01]  /*25bf0*/  @!P5 STG.E.U8 desc[UR14][R24.64+0xe0], R11 ;  /* 0x0000e00b1800d986 */ /* 0x0001e2000c10110e */
[----:B------:R-:W-:Y:S01]  /*25c00*/  ISETP.LT.OR P5, PT, R30, 0x1, !P2 ;  /* 0x000000011e00780c */ /* 0x000fe200057a1670 */
[----:B------:R-:W-:Y:S02]  /*25c10*/  FMUL R5, R34, UR20 ;  /* 0x0000001422057c20 */ /* 0x000fe40008400000 */
[----:B------:R-:W3:Y:S04]  /*25c20*/  LDL.LU R34, [R1+0x244] ;  /* 0x0002440001227983 */ /* 0x000ee80000300800 */
[----:B------:R-:W-:Y:S01]  /*25c30*/  @!P6 STG.E.U8 desc[UR14][R24.64+0xe1], R13 ;  /* 0x0000e10d1800e986 */ /* 0x000fe2000c10110e */
[----:B0-----:R-:W-:-:S03]  /*25c40*/  F2FP.SATFINITE.E4M3.F32.PACK_AB_MERGE_C R11, RZ, R4, RZ ;  /* 0x00000004ff0b723e */ /* 0x001fc600048070ff */
[----:B------:R0:W-:Y:S01]  /*25c50*/  @!P1 STG.E.U8 desc[UR14][R26.64+0xe0], R7 ;  /* 0x0000e0071a009986 */ /* 0x0001e2000c10110e */
[----:B------:R-:W-:Y:S01]  /*25c60*/  F2FP.SATFINITE.E4M3.F32.PACK_AB_MERGE_C R9, RZ, R3, RZ ;  /* 0x00000003ff09723e */ /* 0x000fe200048070ff */
[----:B------:R-:W-:-:S04]  /*25c70*/  FMUL R3, R33, UR20 ;  /* 0x0000001421037c20 */ /* 0x000fc80008400000 */
[----:B------:R-:W-:Y:S01]  /*25c80*/  @!P0 STG.E.U8 desc[UR14][R26.64+0xe1], R9 ;  /* 0x0000e1091a008986 */ /* 0x000fe2000c10110e */
[----:B0-----:R-:W-:-:S03]  /*25c90*/  F2FP.SATFINITE.E4M3.F32.PACK_AB_MERGE_C R7, RZ, R2, RZ ;  /* 0x00000002ff07723e */ /* 0x001fc600048070ff */
[----:B------:R0:W-:Y:S01]  /*25ca0*/  @!P5 STG.E.U8 desc[UR14][R24.64+0xe8], R11 ;  /* 0x0000e80b1800d986 */ /* 0x0001e2000c10110e */
[----:B------:R-:W-:Y:S01]  /*25cb0*/  F2FP.SATFINITE.E4M3.F32.PACK_AB_MERGE_C R13, RZ, R5, RZ ;  /* 0x00000005ff0d723e */ /* 0x000fe200048070ff */
[----:B--2---:R-:W-:Y:S02]  /*25cc0*/  FMUL R4, R31, UR20 ;  /* 0x000000141f047c20 */ /* 0x004fe40008400000 */
[----:B------:R-:W2:Y:S04]  /*25cd0*/  LDL.LU R31, [R1+0x248] ;  /* 0x00024800011f7983 */ /* 0x000ea80000300800 */
[----:B------:R-:W2:Y:S01]  /*25ce0*/  LDL.LU R33, [R1+0x24c] ;  /* 0x00024c0001217983 */ /* 0x000ea20000300800 */
[----:B----4-:R-:W-:-:S03]  /*25cf0*/  FMUL R2, R29, UR20 ;  /* 0x000000141d027c20 */ /* 0x010fc60008400000 */
[----:B------:R-:W4:Y:S01]  /*25d00*/  LDL.LU R29, [R1+0x250] ;  /* 0x00025000011d7983 */ /* 0x000f220000300800 */
[----:B------:R-:W-:Y:S01]  /*25d10*/  FMUL R5, R32, UR20 ;  /* 0x0000001420057c20 */ /* 0x000fe20008400000 */
[----:B0-----:R-:W-:Y:S02]  /*25d20*/  F2FP.SATFINITE.E4M3.F32.PACK_AB_MERGE_C R11, RZ, R4, RZ ;  /* 0x00000004ff0b723e */ /* 0x001fe400048070ff */
[----:B------:R-:W4:Y:S01]  /*25d30*/  LDL.LU R32, [R1+0x254] ;  /* 0x0002540001207983 */ /* 0x000f220000300800 */
[----:B---3--:R-:W-:-:S03]  /*25d40*/  FMUL R4, R28, UR20 ;  /* 0x000000141c047c20 */ /* 0x008fc60008400000 */
[----:B------:R-:W3:Y:S01]  /*25d50*/  LDL.LU R28, [R1+0x258] ;  /* 0x00025800011c7983 */ /* 0x000ee20000300800 */
[----:B------:R-:W-:-:S04]  /*25d60*/  ISETP.GE.AND P4, PT, R0, 0xea, PT ;  /* 0x000000ea0000780c */ /* 0x000fc80003f86270 */
[C---:B------:R-:W-:Y:S02]  /*25d70*/  ISETP.LT.OR P6, PT, R30.reuse, 0x1, !P4 ;  /* 0x000000011e00780c */ /* 0x040fe400067c1670 */
[----:B------:R-:W-:Y:S02]  /*25d80*/  ISETP.LT.OR P2, PT, R30, 0x9, !P2 ;  /* 0x000000091e00780c */ /* 0x000fe40005741670 */
[----:B------:R-:W-:Y:S02]  /*25d90*/  ISETP.GE.AND P1, PT, R0, 0xf1, PT ;  /* 0x000000f10000780c */ /* 0x000fe40003f26270 */
[C---:B------:R-:W-:Y:S02]  /*25da0*/  ISETP.LT.OR P4, PT, R30.reuse, 0x9, !P4 ;  /* 0x000000091e00780c */ /* 0x040fe40006781670 */
[----:B------:R-:W-:Y:S02]  /*25db0*/  ISETP.LT.OR P5, PT, R30, 0x1, !P1 ;  /* 0x000000011e00780c */ /* 0x000fe40004fa1670 */
[----:B------:R-:W-:-:S03]  /*25dc0*/  ISETP.GE.AND P0, PT, R0, 0xf2, PT ;  /* 0x000000f20000780c */ /* 0x000fc60003f06270 */
[----:B------:R-:W-:Y:S01]  /*25dd0*/  @!P6 STG.E.U8 desc[UR14][R24.64+0xe9], R13 ;  /* 0x0000e90d1800e986 */ /* 0x000fe2000c10110e */
[C---:B------:R-:W-:Y:S02]  /*25de0*/  ISETP.LT.OR P6, PT, R30.reuse, 0x1, !P0 ;  /* 0x000000011e00780c */ /* 0x040fe400047c1670 */
[----:B------:R-:W-:Y:S01]  /*25df0*/  F2FP.SATFINITE.E4M3.F32.PACK_AB_MERGE_C R9, RZ, R3, RZ ;  /* 0x00000003ff09723e */ /* 0x000fe200048070ff */
        /* <DEDUP_REMOVED lines=367> */
[----:B------:R1:W-:Y:S01]  /*274f0*/  @!P6 STG.E.U8 desc[UR14][R24.64+0x171], R13 ;  /* 0x0001710d1800e986 */ /* 0x0003e2000c10110e */
[----:B0-----:R-:W-:-:S03]  /*27500*/  F2FP.SATFINITE.E4M3.F32.PACK_AB_MERGE_C R11, RZ, R4, RZ ;  /* 0x00000004ff0b723e */ /* 0x001fc600048070ff */
[----:B------:R0:W-:Y:S01]  /*27510*/  @!P1 STG.E.U8 desc[UR14][R26.64+0x170], R7 ;  /* 0x000170071a009986 */ /* 0x0001e2000c10110e */
[----:B------:R-:W-:Y:S01]  /*27520*/  F2FP.SATFINITE.E4M3.F32.PACK_AB_MERGE_C R9, RZ, R3, RZ ;  /* 0x00000003ff09723e */ /* 0x000fe200048070ff */
[----:B------:R-:W-:Y:S01]  /*27530*/  FMUL R3, R33, UR20 ;  /* 0x0000001421037c20 */ /* 0x000fe20008400000 */
[----:B-1----:R-:W-:Y:S02]  /*27540*/  F2FP.SATFINITE.E4M3.F32.PACK_AB_MERGE_C R13, RZ, R5, RZ ;  /* 0x00000005ff0d723e */ /* 0x002fe400048070ff */
[----:B0-----:R-:W-:Y:S01]  /*27550*/  F2FP.SATFINITE.E4M3.F32.PACK_AB_MERGE_C R7, RZ, R2, RZ ;  /* 0x00000002ff07723e */ /* 0x001fe200048070ff */
[----:B------:R-:W-:Y:S04]  /*27560*/  @!P0 STG.E.U8 desc[UR14][R26.64+0x171], R9 ;  /* 0x000171091a008986 */ /* 0x000fe8000c10110e */
[----:B------:R0:W-:Y:S01]  /*27570*/  @!P5 STG.E.U8 desc[UR14][R24.64+0x178], R11 ;  /* 0x0001780b1800d986 */ /* 0x0001e2000c10110e */
[----:B--2---:R-:W-:-:S03]  /*27580*/  FMUL R4, R31, UR20 ;  /* 0x000000141f047c20 */ /* 0x004fc60008400000 */
[----:B------:R-:W2:Y:S01]  /*27590*/  LDL.LU R31, [R1+0x368] ;  /* 0x00036800011f7983 */ /* 0x000ea20000300800 */
[----:B------:R-:W-:-:S03]  /*275a0*/  FMUL R5, R32, UR20 ;  /* 0x0000001420057c20 */ /* 0x000fc60008400000 */
[----:B------:R-:W2:Y:S01]  /*275b0*/  LDL.LU R33, [R1+0x36c] ;  /* 0x00036c0001217983 */ /* 0x000ea20000300800 */
[----:B----4-:R-:W-:-:S03]  /*275c0*/  FMUL R2, R29, UR20 ;  /* 0x000000141d027c20 */ /* 0x010fc60008400000 */
[----:B------:R-:W4:Y:S04]  /*275d0*/  LDL.LU R29, [R1+0x370] ;  /* 0x00037000011d7983 */ /* 0x000f280000300800 */
[----:B------:R-:W4:Y:S01]  /*275e0*/  LDL.LU R32, [R1+0x374] ;  /* 0x0003740001207983 */ /* 0x000f220000300800 */
[----:B0-----:R-:W-:Y:S01]  /*275f0*/  F2FP.SATFINITE.E4M3.F32.PACK_AB_MERGE_C R11, RZ, R4, RZ ;  /* 0x00000004ff0b723e */ /* 0x001fe200048070ff */
[----:B---3--:R-:W-:Y:S02]  /*27600*/  FMUL R4, R28, UR20 ;  /* 0x000000141c047c20 */ /* 0x008fe40008400000 */
[----:B------:R-:W3:Y:S01]  /*27610*/  LDL.LU R28, [R1+0x378] ;  /* 0x00037800011c7983 */ /* 0x000ee20000300800 */
[----:B------:R-:W-:-:S04]  /*27620*/  ISETP.GE.AND P4, PT, R0, 0x17a, PT ;  /* 0x0000017a0000780c */ /* 0x000fc80003f86270 */
[----:B------:R-:W-:Y:S02]  /*27630*/  ISETP.LT.OR P6, PT, R30, 0x1, !P4 ;  /* 0x000000011e00780c */ /* 0x000fe400067c1670 */
[----:B------:R-:W-:Y:S02]  /*27640*/  ISETP.GE.AND P1, PT, R0, 0x181, PT ;  /* 0x000001810000780c */ /* 0x000fe40003f26270 */
[C---:B------:R-:W-:Y:S02]  /*27650*/  ISETP.LT.OR P4, PT, R30.reuse, 0x9, !P4 ;  /* 0x000000091e00780c */ /* 0x040fe40006781670 */
[C---:B------:R-:W-:Y:S02]  /*27660*/  ISETP.LT.OR P2, PT, R30.reuse, 0x9, !P2 ;  /* 0x000000091e00780c */ /* 0x040fe40005741670 */
[----:B------:R-:W-:Y:S02]  /*27670*/  ISETP.LT.OR P5, PT, R30, 0x1, !P1 ;  /* 0x000000011e00780c */ /* 0x000fe40004fa1670 */
[----:B------:R-:W-:-:S02]  /*27680*/  ISETP.GE.AND P0, PT, R0, 0x182, PT ;  /* 0x000001820000780c */ /* 0x000fc40003f06270 */
[----:B------:R-:W-:Y:S01]  /*27690*/  F2FP.SATFINITE.E4M3.F32.PACK_AB_MERGE_C R9, RZ, R3, RZ ;  /* 0x00000003ff09723e */ /* 0x000fe200048070ff */
[----:B------:R0:W-:Y:S01]  /*276a0*/  @!P6 STG.E.U8 desc[UR14][R24.64+0x179], R13 ;  /* 0x0001790d1800e986 */ /* 0x0001e2000c10110e */
[C---:B------:R-:W-:Y:S02]  /*276b0*/  ISETP.LT.OR P6, PT, R30.reuse, 0x1, !P0 ;  /* 0x000000011e00780c */ /* 0x040fe400047c1670 */
[----:B------:R-:W-:Y:S01]  /*276c0*/  ISETP.LT.OR P1, PT, R30, 0x9, !P1 ;  /* 0x000000091e00780c */ /* 0x000fe20004f21670 */
[----:B------:R-:W-:Y:S01]  /*276d0*/  @!P4 STG.E.U8 desc[UR14][R26.64+0x179], R9 ;  /* 0x000179091a00c986 */ /* 0x000fe2000c10110e */
[----:B------:R-:W-:Y:S02]  /*276e0*/  ISETP.GE.AND P4, PT, R0, 0x189, PT ;  /* 0x000001890000780c */ /* 0x000fe40003f86270 */
[----:B------:R-:W-:Y:S01]  /*276f0*/  ISETP.LT.OR P0, PT, R30, 0x9, !P0 ;  /* 0x000000091e00780c */ /* 0x000fe20004701670 */
[----:B------:R1:W-:Y:S01]  /*27700*/  @!P2 STG.E.U8 desc[UR14][R26.64+0x178], R7 ;  /* 0x000178071a00a986 */ /* 0x0003e2000c10110e */
[----:B------:R-:W-:-:S03]  /*27710*/  FMUL R3, R35, UR20 ;  /* 0x0000001423037c20 */ /* 0x000fc60008400000 */
[----:B------:R1:W-:Y:S01]  /*27720*/  @!P5 STG.E.U8 desc[UR14][R24.64+0x180], R11 ;  /* 0x0001800b1800d986 */ /* 0x0003e2000c10110e */
[----:B------:R-:W-:Y:S02]  /*27730*/  ISETP.LT.OR P5, PT, R30, 0x1, !P4 ;  /* 0x000000011e00780c */ /* 0x000fe400067a1670 */
[----:B0-----:R-:W-:Y:S01]  /*27740*/  F2FP.SATFINITE.E4M3.F32.PACK_AB_MERGE_C R13, RZ, R5, RZ ;  /* 0x00000005ff0d723e */ /* 0x001fe200048070ff */
[----:B------:R-:W3:Y:S01]  /*27750*/  LDL.LU R35, [R1+0x37c] ;  /* 0x00037c0001237983 */ /* 0x000ee20000300800 */
[----:B-1----:R-:W-:-:S03]  /*27760*/  F2FP.SATFINITE.E4M3.F32.PACK_AB_MERGE_C R7, RZ, R2, RZ ;  /* 0x00000002ff07723e */ /* 0x002fc600048070ff */
[----:B------:R-:W-:Y:S01]  /*27770*/  @!P6 STG.E.U8 desc[UR14][R24.64+0x181], R13 ;  /* 0x0001810d1800e986 */ /* 0x000fe2000c10110e */
[----:B------:R-:W-:Y:S02]  /*27780*/  F2FP.SATFINITE.E4M3.F32.PACK_AB_MERGE_C R9, RZ, R3, RZ ;  /* 0x00000003ff09723e */ /* 0x000fe400048070ff */
[----:B------:R-:W-:Y:S01]  /*27790*/  F2FP.SATFINITE.E4M3.F32.PACK_AB_MERGE_C R11, RZ, R4, RZ ;  /* 0x00000004ff0b723e */ /* 0x000fe200048070ff */
[----:B------:R0:W-:Y:S01]  /*277a0*/  @!P1 STG.E.U8 desc[UR14][R26.64+0x180], R7 ;  /* 0x000180071a009986 */ /* 0x0001e2000c10110e */
[----:B------:R-:W-:-:S03]  /*277b0*/  FMUL R5, R34, UR20 ;  /* 0x0000001422057c20 */ /* 0x000fc60008400000 */
[----:B------:R-:W-:Y:S04]  /*277c0*/  @!P0 STG.E.U8 desc[UR14][R26.64+0x181], R9 ;  /* 0x000181091a008986 */ /* 0x000fe8000c10110e */
[----:B------:R1:W-:Y:S01]  /*277d0*/  @!P5 STG.E.U8 desc[UR14][R24.64+0x188], R11 ;  /* 0x0001880b1800d986 */ /* 0x0003e2000c10110e */
[----:B--2---:R-:W-:-:S03]  /*277e0*/  FMUL R2, R31, UR20 ;  /* 0x000000141f027c20 */ /* 0x004fc60008400000 */
[----:B------:R-:W2:Y:S02]  /*277f0*/  LDL.LU R31, [R1+0x380] ;  /* 0x00038000011f7983 */ /* 0x000ea40000300800 */
[----:B0-----:R-:W-:Y:S02]  /*27800*/  F2FP.SATFINITE.E4M3.F32.PACK_AB_MERGE_C R7, RZ, R2, RZ ;  /* 0x00000002ff07723e */ /* 0x001fe400048070ff */
[----:B------:R-:W2:Y:S01]  /*27810*/  LDL.LU R34, [R1+0x384] ;  /* 0x0003840001227983 */ /* 0x000ea20000300800 */
[----:B------:R-:W-:Y:S01]  /*27820*/  FMUL R3, R33, UR20 ;  /* 0x0000001421037c20 */ /* 0x000fe20008400000 */
[----:B----4-:R-:W-:Y:S02]  /*27830*/  FMUL R4, R29, UR20 ;  /* 0x000000141d047c20 */ /* 0x010fe40008400000 */
[----:B------:R-:W4:Y:S01]  /*27840*/  LDL.LU R29, [R1+0x388] ;  /* 0x00038800011d7983 */ /* 0x000f220000300800 */
[----:B------:R-:W-:-:S03]  /*27850*/  FMUL R2, R32, UR20 ;  /* 0x0000001420027c20 */ /* 0x000fc60008400000 */
[----:B------:R-:W4:Y:S02]  /*27860*/  LDL.LU R33, [R1+0x38c] ;  /* 0x00038c0001217983 */ /* 0x000f240000300800 */
[----:B-1----:R-:W-:Y:S01]  /*27870*/  F2FP.SATFINITE.E4M3.F32.PACK_AB_MERGE_C R11, RZ, R2, RZ ;  /* 0x00000002ff0b723e */ /* 0x002fe200048070ff */
[----:B---3--:R-:W-:Y:S02]  /*27880*/  FMUL R2, R28, UR20 ;  /* 0x000000141c027c20 */ /* 0x008fe40008400000 */
[----:B------:R-:W3:Y:S01]  /*27890*/  LDL.LU R28, [R1+0x390] ;  /* 0x00039000011c7983 */ /* 0x000ee20000300800 */
[----:B------:R-:W-:Y:S02]  /*278a0*/  ISETP.GE.AND P2, PT, R0, 0x18a, PT ;  /* 0x0000018a0000780c */ /* 0x000fe40003f46270 */
[----:B------:R-:W-:Y:S01]  /*278b0*/  F2FP.SATFINITE.E4M3.F32.PACK_AB_MERGE_C R5, RZ, R5, RZ ;  /* 0x00000005ff05723e */ /* 0x000fe200048070ff */
[----:B------:R-:W3:Y:S01]  /*278c0*/  LDL.LU R32, [R1+0x394] ;  /* 0x0003940001207983 */ /* 0x000ee20000300800 */
[----:B------:R-:W-:-:S02]  /*278d0*/  ISETP.LT.OR P6, PT, R30, 0x1, !P2 ;  /* 0x000000011e00780c */ /* 0x000fc400057c1670 */
[----:B------:R-:W-:Y:S02]  /*278e0*/  ISETP.GE.AND P0, PT, R0, 0x191, PT ;  /* 0x000001910000780c */ /* 0x000fe40003f06270 */
[----:B------:R-:W-:Y:S02]  /*278f0*/  ISETP.LT.OR P1, PT, R30, 0x9, !P4 ;  /* 0x000000091e00780c */ /* 0x000fe40006721670 */
[----:B------:R-:W-:Y:S02]  /*27900*/  ISETP.GE.AND P4, PT, R0, 0x192, PT ;  /* 0x000001920000780c */ /* 0x000fe40003f86270 */
[C---:B------:R-:W-:Y:S02]  /*27910*/  ISETP.LT.OR P2, PT, R30.reuse, 0x9, !P2 ;  /* 0x000000091e00780c */ /* 0x040fe40005741670 */
[----:B------:R-:W-:-:S03]  /*27920*/  ISETP.LT.OR P5, PT, R30, 0x1, !P4 ;  /* 0x000000011e00780c */ /* 0x000fc600067a1670 */
[----:B------:R0:W-:Y:S01]  /*27930*/  @!P6 STG.E.U8 desc[UR14][R24.64+0x189], R5 ;  /* 0x000189051800e986 */ /* 0x0001e2000c10110e */
[----:B------:R-:W-:Y:S02]  /*27940*/  ISETP.LT.OR P6, PT, R30, 0x1, !P0 ;  /* 0x000000011e00780c */ /* 0x000fe400047c1670 */
[----:B------:R-:W-:Y:S01]  /*27950*/  F2FP.SATFINITE.E4M3.F32.PACK_AB_MERGE_C R9, RZ, R4, RZ ;  /* 0x00000004ff09723e */ /* 0x000fe200048070ff */
[----:B------:R1:W-:Y:S01]  /*27960*/  @!P1 STG.E.U8 desc[UR14][R26.64+0x188], R7 ;  /* 0x000188071a009986 */ /* 0x0003e2000c10110e */
[----:B0-----:R-:W-:Y:S01]  /*27970*/  F2FP.SATFINITE.E4M3.F32.PACK_AB_MERGE_C R5, RZ, R3, RZ ;  /* 0x00000003ff05723e */ /* 0x001fe200048070ff */
[----:B------:R-:W-:Y:S01]  /*27980*/  FMUL R3, R35, UR20 ;  /* 0x0000001423037c20 */ /* 0x000fe20008400000 */
[----:B-1----:R-:W-:-:S03]  /*27990*/  F2FP.SATFINITE.E4M3.F32.PACK_AB_MERGE_C R7, RZ, R2, RZ ;  /* 0x00000002ff07723e */ /* 0x002fc600048070ff */
[----:B------:R0:W-:Y:S04]  /*279a0*/  @!P2 STG.E.U8 desc[UR14][R26.64+0x189], R5 ;  /* 0x000189051a00a986 */ /* 0x0001e8000c10110e */
[----:B------:R-:W-:Y:S04]  /*279b0*/  @!P6 STG.E.U8 desc[UR14][R24.64+0x190], R9 ;  /* 0x000190091800e986 */ /* 0x000fe8000c10110e */
[----:B------:R1:W-:Y:S01]  /*279c0*/  @!P5 STG.E.U8 desc[UR14][R24.64+0x191], R11 ;  /* 0x0001910b1800d986 */ /* 0x0003e2000c10110e */
[----:B--2---:R-:W-:-:S03]  /*279d0*/  FMUL R4, R31, UR20 ;  /* 0x000000141f047c20 */ /* 0x004fc60008400000 */
[----:B------:R-:W2:Y:S01]  /*279e0*/  LDL.LU R31, [R1+0x398] ;  /* 0x00039800011f7983 */ /* 0x000ea20000300800 */
[----:B0-----:R-:W-:Y:S01]  /*279f0*/  FMUL R5, R34, UR20 ;  /* 0x0000001422057c20 */ /* 0x001fe20008400000 */
[----:B-1----:R-:W-:Y:S02]  /*27a00*/  F2FP.SATFINITE.E4M3.F32.PACK_AB_MERGE_C R11, RZ, R4, RZ ;  /* 0x00000004ff0b723e */ /* 0x002fe400048070ff */
[----:B------:R-:W2:Y:S01]  /*27a10*/  LDL.LU R35, [R1+0x39c] ;  /* 0x00039c0001237983 */ /* 0x000ea20000300800 */
[----:B----4-:R-:W-:-:S03]  /*27a20*/  FMUL R2, R29, UR20 ;  /* 0x000000141d027c20 */ /* 0x010fc60008400000 */
[----:B------:R-:W4:Y:S04]  /*27a30*/  LDL.LU R29, [R1+0x3a0] ;  /* 0x0003a000011d7983 */ /* 0x000f280000300800 */
[----:B------:R-:W4:Y:S01]  /*27a40*/  LDL.LU R34, [R1+0x3a4] ;  /* 0x0003a40001227983 */ /* 0x000f220000300800 */
[----:B---3--:R-:W-:-:S03]  /*27a50*/  FMUL R4, R28, UR20 ;  /* 0x000000141c047c20 */ /* 0x008fc60008400000 */
[----:B------:R-:W3:Y:S01]  /*27a60*/  LDL.LU R28, [R1+0x3a8] ;  /* 0x0003a800011c7983 */ /* 0x000ee20000300800 */
[----:B------:R-:W-:Y:S02]  /*27a70*/  ISETP.LT.OR P0, PT, R30, 0x9, !P0 ;  /* 0x000000091e00780c */ /* 0x000fe40004701670 */
[C---:B------:R-:W-:Y:S02]  /*27a80*/  ISETP.GE.AND P2, PT, R0.reuse, 0x199, PT ;  /* 0x000001990000780c */ /* 0x040fe40003f46270 */
[----:B------:R-:W-:Y:S02]  /*27a90*/  ISETP.GE.AND P1, PT, R0, 0x19a, PT ;  /* 0x0000019a0000780c */ /* 0x000fe40003f26270 */
[C---:B------:R-:W-:Y:S02]  /*27aa0*/  ISETP.LT.OR P4, PT, R30.reuse, 0x9, !P4 ;  /* 0x000000091e00780c */ /* 0x040fe40006781670 */
[C---:B------:R-:W-:Y:S02]  /*27ab0*/  ISETP.LT.OR P5, PT, R30.reuse, 0x1, !P2 ;  /* 0x000000011e00780c */ /* 0x040fe400057a1670 */
[----:B------:R-:W-:-:S02]  /*27ac0*/  ISETP.LT.OR P6, PT, R30, 0x1, !P1 ;  /* 0x000000011e00780c */ /* 0x000fc40004fc1670 */
[----:B------:R-:W-:Y:S02]  /*27ad0*/  ISETP.LT.OR P2, PT, R30, 0x9, !P2 ;  /* 0x000000091e00780c */ /* 0x000fe40005741670 */
[----:B------:R-:W-:Y:S01]  /*27ae0*/  F2FP.SATFINITE.E4M3.F32.PACK_AB_MERGE_C R9, RZ, R3, RZ ;  /* 0x00000003ff09723e */ /* 0x000fe200048070ff */
[----:B------:R-:W-:Y:S02]  /*27af0*/  FMUL R3, R33, UR20 ;  /* 0x0000001421037c20 */ /* 0x000fe40008400000 */
[----:B------:R-:W3:Y:S01]  /*27b00*/  LDL.LU R33, [R1+0x3ac] ;  /* 0x0003ac0001217983 */ /* 0x000ee20000300800 */
[----:B------:R-:W-:Y:S01]  /*27b10*/  F2FP.SATFINITE.E4M3.F32.PACK_AB_MERGE_C R13, RZ, R5, RZ ;  /* 0x00000005ff0d723e */ /* 0x000fe200048070ff */
[----:B------:R-:W-:Y:S02]  /*27b20*/  FMUL R5, R32, UR20 ;  /* 0x0000001420057c20 */ /* 0x000fe40008400000 */
[----:B------:R0:W-:Y:S04]  /*27b30*/  @!P0 STG.E.U8 desc[UR14][R26.64+0x190], R7 ;  /* 0x000190071a008986 */ /* 0x0001e8000c10110e */
[----:B------:R-:W3:Y:S04]  /*27b40*/  LDL.LU R32, [R1+0x3b0] ;  /* 0x0003b00001207983 */ /* 0x000ee80000300800 */
[----:B------:R-:W-:Y:S01]  /*27b50*/  @!P4 STG.E.U8 desc[UR14][R26.64+0x191], R9 ;  /* 0x000191091a00c986 */ /* 0x000fe2000c10110e */
[----:B0-----:R-:W-:-:S03]  /*27b60*/  F2FP.SATFINITE.E4M3.F32.PACK_AB_MERGE_C R7, RZ, R2, RZ ;  /* 0x00000002ff07723e */ /* 0x001fc600048070ff */
[----:B------:R0:W-:Y:S04]  /*27b70*/  @!P5 STG.E.U8 desc[UR14][R24.64+0x198], R11 ;  /* 0x0001980b1800d986 */ /* 0x0001e8000c10110e */
[----:B------:R-:W-:Y:S04]  /*27b80*/  @!P6 STG.E.U8 desc[UR14][R24.64+0x199], R13 ;  /* 0x0001990d1800e986 */ /* 0x000fe8000c10110e */
[----:B------:R1:W-:Y:S01]  /*27b90*/  @!P2 STG.E.U8 desc[UR14][R26.64+0x198], R7 ;  /* 0x000198071a00a986 */ /* 0x0003e2000c10110e */
[----:B0-----:R-:W-:Y:S01]  /*27ba0*/  F2FP.SATFINITE.E4M3.F32.PACK_AB_MERGE_C R11, RZ, R4, RZ ;  /* 0x00000004ff0b723e */ /* 0x001fe200048070ff */
[----:B--2---:R-:W-:-:S02]  /*27bb0*/  FMUL R2, R31, UR20 ;  /* 0x000000141f027c20 */ /* 0x004fc40008400000 */
[----:B------:R-:W2:Y:S03]  /*27bc0*/  LDL.LU R31, [R1+0x3b4] ;  /* 0x0003b400011f7983 */ /* 0x000ea60000300800 */
[----:B-1----:R-:W-:Y:S01]  /*27bd0*/  F2FP.SATFINITE.E4M3.F32.PACK_AB_MERGE_C R7, RZ, R2, RZ ;  /* 0x00000002ff07723e */ /* 0x002fe200048070ff */
[----:B----4-:R-:W-:Y:S02]  /*27be0*/  FMUL R4, R29, UR20 ;  /* 0x000000141d047c20 */ /* 0x010fe40008400000 */
[----:B------:R-:W4:Y:S01]  /*27bf0*/  LDL.LU R29, [R1+0x3b8] ;  /* 0x0003b800011d7983 */ /* 0x000f220000300800 */
[----:B---3--:R-:W-:-:S03]  /*27c00*/  FMUL R2, R28, UR20 ;  /* 0x000000141c027c20 */ /* 0x008fc60008400000 */
[----:B------:R-:W3:Y:S01]  /*27c10*/  LDL.LU R28, [R1+0x3bc] ;  /* 0x0003bc00011c7983 */ /* 0x000ee20000300800 */
[----:B------:R-:W-:Y:S02]  /*27c20*/  ISETP.LT.OR P1, PT, R30, 0x9, !P1 ;  /* 0x000000091e00780c */ /* 0x000fe40004f21670 */
[C---:B------:R-:W-:Y:S02]  /*27c30*/  ISETP.GE.AND P0, PT, R0.reuse, 0x1a1, PT ;  /* 0x000001a10000780c */ /* 0x040fe40003f06270 */
[----:B------:R-:W-:Y:S02]  /*27c40*/  ISETP.GE.AND P4, PT, R0, 0x1a2, PT ;  /* 0x000001a20000780c */ /* 0x000fe40003f86270 */
[C---:B------:R-:W-:Y:S02]  /*27c50*/  ISETP.LT.OR P5, PT, R30.reuse, 0x1, !P0 ;  /* 0x000000011e00780c */ /* 0x040fe400047a1670 */
[----:B------:R-:W-:Y:S02]  /*27c60*/  ISETP.LT.OR P6, PT, R30, 0x1, !P4 ;  /* 0x000000011e00780c */ /* 0x000fe400067c1670 */
[----:B------:R-:W-:Y:S01]  /*27c70*/  F2FP.SATFINITE.E4M3.F32.PACK_AB_MERGE_C R9, RZ, R3, RZ ;  /* 0x00000003ff09723e */ /* 0x000fe200048070ff */
[----:B------:R-:W-:-:S02]  /*27c80*/  FMUL R3, R35, UR20 ;  /* 0x0000001423037c20 */ /* 0x000fc40008400000 */
[----:B------:R-:W3:Y:S01]  /*27c90*/  LDL.LU R35, [R1+0x3c0] ;  /* 0x0003c00001237983 */ /* 0x000ee20000300800 */
[C---:B------:R-:W-:Y:S02]  /*27ca0*/  ISETP.LT.OR P0, PT, R30.reuse, 0x9, !P0 ;  /* 0x000000091e00780c */ /* 0x040fe40004701670 */
[----:B------:R-:W-:Y:S01]  /*27cb0*/  F2FP.SATFINITE.E4M3.F32.PACK_AB_MERGE_C R13, RZ, R5, RZ ;  /* 0x00000005ff0d723e */ /* 0x000fe200048070ff */
[----:B------:R0:W-:Y:S01]  /*27cc0*/  @!P1 STG.E.U8 desc[UR14][R26.64+0x199], R9 ;  /* 0x000199091a009986 */ /* 0x0001e2000c10110e */
[----:B------:R-:W-:Y:S01]  /*27cd0*/  ISETP.LT.OR P4, PT, R30, 0x9, !P4 ;  /* 0x000000091e00780c */ /* 0x000fe20006781670 */
[----:B------:R-:W-:Y:S02]  /*27ce0*/  FMUL R5, R34, UR20 ;  /* 0x0000001422057c20 */ /* 0x000fe40008400000 */
[----:B------:R-:W3:Y:S04]  /*27cf0*/  LDL.LU R34, [R1+0x3c4] ;  /* 0x0003c40001227983 */ /* 0x000ee80000300800 */
[----:B------:R1:W-:Y:S01]  /*27d00*/  @!P5 STG.E.U8 desc[UR14][R24.64+0x1a0], R11 ;  /* 0x0001a00b1800d986 */ /* 0x0003e2000c10110e */
[----:B0-----:R-:W-:Y:S01]  /*27d10*/  F2FP.SATFINITE.E4M3.F32.PACK_AB_MERGE_C R9, RZ, R3, RZ ;  /* 0x00000003ff09723e */ /* 0x001fe200048070ff */
[----:B------:R-:W-:-:S02]  /*27d20*/  FMUL R3, R33, UR20 ;  /* 0x0000001421037c20 */ /* 0x000fc40008400000 */
[----:B------:R-:W3:Y:S04]  /*27d30*/  LDL.LU R33, [R1+0x3c8] ;  /* 0x0003c80001217983 */ /* 0x000ee80000300800 */
[----:B------:R0:W-:Y:S01]  /*27d40*/  @!P6 STG.E.U8 desc[UR14][R24.64+0x1a1], R13 ;  /* 0x0001a10d1800e986 */ /* 0x0001e2000c10110e */
[----:B-1----:R-:W-:Y:S01]  /*27d50*/  F2FP.SATFINITE.E4M3.F32.PACK_AB_MERGE_C R11, RZ, R4, RZ ;  /* 0x00000004ff0b723e */ /* 0x002fe200048070ff */
[----:B------:R-:W-:Y:S02]  /*27d60*/  FMUL R4, R32, UR20 ;  /* 0x0000001420047c20 */ /* 0x000fe40008400000 */
[----:B------:R-:W3:Y:S01]  /*27d70*/  LDL.LU R32, [R1+0x3cc] ;  /* 0x0003cc0001207983 */ /* 0x000ee20000300800 */
[----:B0-----:R-:W-:-:S03]  /*27d80*/  F2FP.SATFINITE.E4M3.F32.PACK_AB_MERGE_C R13, RZ, R5, RZ ;  /* 0x00000005ff0d723e */ /* 0x001fc600048070ff */
[----:B------:R0:W-:Y:S04]  /*27d90*/  @!P0 STG.E.U8 desc[UR14][R26.64+0x1a0], R7 ;  /* 0x0001a0071a008986 */ /* 0x0001e8000c10110e */
[----:B------:R1:W-:Y:S01]  /*27da0*/  @!P4 STG.E.U8 desc[UR14][R26.64+0x1a1], R9 ;  /* 0x0001a1091a00c986 */ /* 0x0003e2000c10110e */
[----:B0-----:R-:W-:Y:S02]  /*27db0*/  F2FP.SATFINITE.E4M3.F32.PACK_AB_MERGE_C R7, RZ, R2, RZ ;  /* 0x00000002ff07723e */ /* 0x001fe400048070ff */
[----:B-1----:R-:W-:Y:S01]  /*27dc0*/  F2FP.SATFINITE.E4M3.F32.PACK_AB_MERGE_C R9, RZ, R3, RZ ;  /* 0x00000003ff09723e */ /* 0x002fe200048070ff */
[----:B--2---:R-:W-:Y:S02]  /*27dd0*/  FMUL R5, R31, UR20 ;  /* 0x000000141f057c20 */ /* 0x004fe40008400000 */
[----:B------:R-:W2:Y:S01]  /*27de0*/  LDL.LU R31, [R1+0x3d0] ;  /* 0x0003d000011f7983 */ /* 0x000ea20000300800 */
[----:B----4-:R-:W-:-:S03]  /*27df0*/  FMUL R2, R29, UR20 ;  /* 0x000000141d027c20 */ /* 0x010fc60008400000 */
[----:B------:R-:W4:Y:S01]  /*27e00*/  LDL.LU R29, [R1+0x3d4] ;  /* 0x0003d400011d7983 */ /* 0x000f220000300800 */
[----:B---3--:R-:W-:-:S03]  /*27e10*/  FMUL R3, R28, UR20 ;  /* 0x000000141c037c20 */ /* 0x008fc60008400000 */
[----:B------:R-:W3:Y:S01]  /*27e20*/  LDL.LU R28, [R1+0x3d8] ;  /* 0x0003d800011c7983 */ /* 0x000ee20000300800 */
[C---:B------:R-:W-:Y:S02]  /*27e30*/  ISETP.GE.AND P2, PT, R0.reuse, 0x1a9, PT ;  /* 0x000001a90000780c */ /* 0x040fe40003f46270 */
[----:B------:R-:W-:Y:S02]  /*27e40*/  ISETP.GE.AND P1, PT, R0, 0x1aa, PT ;  /* 0x000001aa0000780c */ /* 0x000fe40003f26270 */
[C---:B------:R-:W-:Y:S02]  /*27e50*/  ISETP.LT.OR P5, PT, R30.reuse, 0x1, !P2 ;  /* 0x000000011e00780c */ /* 0x040fe400057a1670 */
[C---:B------:R-:W-:Y:S02]  /*27e60*/  ISETP.LT.OR P6, PT, R30.reuse, 0x1, !P1 ;  /* 0x000000011e00780c */ /* 0x040fe40004fc1670 */
[----:B------:R-:W-:Y:S02]  /*27e70*/  ISETP.LT.OR P2, PT, R30, 0x9, !P2 ;  /* 0x000000091e00780c */ /* 0x000fe40005741670 */
[----:B------:R-:W-:-:S02]  /*27e80*/  ISETP.GE.AND P0, PT, R0, 0x1b1, PT ;  /* 0x000001b10000780c */ /* 0x000fc40003f06270 */
[----:B------:R-:W-:Y:S02]  /*27e90*/  ISETP.LT.OR P1, PT, R30, 0x9, !P1 ;  /* 0x000000091e00780c */ /* 0x000fe40004f21670 */
[----:B------:R-:W-:-:S03]  /*27ea0*/  ISETP.GE.AND P4, PT, R0, 0x1b2, PT ;  /* 0x000001b20000780c */ /* 0x000fc60003f86270 */
[----:B------:R0:W-:Y:S01]  /*27eb0*/  @!P5 STG.E.U8 desc[UR14][R24.64+0x1a8], R11 ;  /* 0x0001a80b1800d986 */ /* 0x0001e2000c10110e */
[----:B------:R-:W-:-:S03]  /*27ec0*/  ISETP.LT.OR P5, PT, R30, 0x1, !P0 ;  /* 0x000000011e00780c */ /* 0x000fc600047a1670 */
[----:B------:R1:W-:Y:S01]  /*27ed0*/  @!P6 STG.E.U8 desc[UR14][R24.64+0x1a9], R13 ;  /* 0x0001a90d1800e986 */ /* 0x0003e2000c10110e */
[C---:B------:R-:W-:Y:S02]  /*27ee0*/  ISETP.LT.OR P6, PT, R30.reuse, 0x1, !P4 ;  /* 0x000000011e00780c */ /* 0x040fe400067c1670 */
[----:B------:R-:W-:Y:S02]  /*27ef0*/  ISETP.LT.OR P0, PT, R30, 0x9, !P0 ;  /* 0x000000091e00780c */ /* 0x000fe40004701670 */
[----:B0-----:R-:W-:Y:S01]  /*27f00*/  F2FP.SATFINITE.E4M3.F32.PACK_AB_MERGE_C R11, RZ, R4, RZ ;  /* 0x00000004ff0b723e */ /* 0x001fe200048070ff */
[----:B------:R-:W-:Y:S02]  /*27f10*/  FMUL R4, R35, UR20 ;  /* 0x0000001423047c20 */ /* 0x000fe40008400000 */
[----:B------:R-:W3:Y:S01]  /*27f20*/  LDL.LU R35, [R1+0x3dc] ;  /* 0x0003dc0001237983 */ /* 0x000ee20000300800 */
[----:B-1----:R-:W-:Y:S01]  /*27f30*/  F2FP.SATFINITE.E4M3.F32.PACK_AB_MERGE_C R13, RZ, R5, RZ ;  /* 0x00000005ff0d723e */ /* 0x002fe200048070ff */
[----:B------:R-:W-:-:S02]  /*27f40*/  FMUL R5, R34, UR20 ;  /* 0x0000001422057c20 */ /* 0x000fc40008400000 */
[----:B------:R0:W-:Y:S04]  /*27f50*/  @!P2 STG.E.U8 desc[UR14][R26.64+0x1a8], R7 ;  /* 0x0001a8071a00a986 */ /* 0x0001e8000c10110e */
        /* <DEDUP_REMOVED lines=20> */
[----:B------:R-:W-:Y:S02]  /*280a0*/  ISETP.GE.AND P5, PT, R0, 0x1b9, PT ;  /* 0x000001b90000780c */ /* 0x000fe40003fa6270 */
[----:B------:R-:W-:Y:S02]  /*280b0*/  ISETP.LT.OR P4, PT, R30, 0x9, !P4 ;  /* 0x000000091e00780c */ /* 0x000fe40006781670 */
[----:B------:R-:W-:Y:S02]  /*280c0*/  ISETP.GE.AND P1, PT, R0, 0x1ba, PT ;  /* 0x000001ba0000780c */ /* 0x000fe40003f26270 */
[C---:B------:R-:W-:Y:S02]  /*280d0*/  ISETP.LT.OR P2, PT, R30.reuse, 0x1, !P5 ;  /* 0x000000011e00780c */ /* 0x040fe40006f41670 */
[C---:B------:R-:W-:Y:S02]  /*280e0*/  ISETP.LT.OR P6, PT, R30.reuse, 0x1, !P1 ;  /* 0x000000011e00780c */ /* 0x040fe40004fc1670 */
[----:B------:R-:W-:-:S05]  /*280f0*/  ISETP.LT.OR P1, PT, R30, 0x9, !P1 ;  /* 0x000000091e00780c */ /* 0x000fca0004f21670 */
[----:B------:R-:W-:Y:S04]  /*28100*/  @!P4 STG.E.U8 desc[UR14][R26.64+0x1b1], R9 ;  /* 0x0001b1091a00c986 */ /* 0x000fe8000c10110e */
[----:B------:R0:W-:Y:S01]  /*28110*/  @!P2 STG.E.U8 desc[UR14][R24.64+0x1b8], R11 ;  /* 0x0001b80b1800a986 */ /* 0x0001e2000c10110e */
[----:B------:R-:W-:Y:S02]  /*28120*/  ISETP.GE.AND P2, PT, R0, 0x1c2, PT ;  /* 0x000001c20000780c */ /* 0x000fe40003f46270 */
[C---:B------:R-:W-:Y:S01]  /*28130*/  ISETP.LT.OR P0, PT, R30.reuse, 0x9, !P5 ;  /* 0x000000091e00780c */ /* 0x040fe20006f01670 */
[----:B------:R-:W-:Y:S01]  /*28140*/  @!P6 STG.E.U8 desc[UR14][R24.64+0x1b9], R13 ;  /* 0x0001b90d1800e986 */ /* 0x000fe2000c10110e */
[----:B------:R-:W-:Y:S02]  /*28150*/  ISETP.LT.OR P6, PT, R30, 0x1, !P2 ;  /* 0x000000011e00780c */ /* 0x000fe400057c1670 */
[----:B------:R-:W-:-:S02]  /*28160*/  ISETP.GE.AND P4, PT, R0, 0x1c1, PT ;  /* 0x000001c10000780c */ /* 0x000fc40003f86270 */
[----:B------:R-:W-:Y:S02]  /*28170*/  F2FP.SATFINITE.E4M3.F32.PACK_AB_MERGE_C R3, RZ, R3, RZ ;  /* 0x00000003ff03723e */ /* 0x000fe400048070ff */
[----:B0-----:R-:W-:Y:S01]  /*28180*/  F2FP.SATFINITE.E4M3.F32.PACK_AB_MERGE_C R11, RZ, R2, RZ ;  /* 0x00000002ff0b723e */ /* 0x001fe200048070ff */
[----:B------:R-:W-:Y:S01]  /*28190*/  FMUL R2, R35, UR20 ;  /* 0x0000001423027c20 */ /* 0x000fe20008400000 */
[C---:B------:R-:W-:Y:S01]  /*281a0*/  ISETP.LT.OR P5, PT, R30.reuse, 0x1, !P4 ;  /* 0x000000011e00780c */ /* 0x040fe200067a1670 */
[----:B------:R-:W3:Y:S01]  /*281b0*/  LDL.LU R35, [R1+0x3f8] ;  /* 0x0003f80001237983 */ /* 0x000ee20000300800 */
[----:B------:R-:W-:Y:S02]  /*281c0*/  ISETP.LT.OR P4, PT, R30, 0x9, !P4 ;  /* 0x000000091e00780c */ /* 0x000fe40006781670 */
[----:B------:R-:W-:Y:S01]  /*281d0*/  F2FP.SATFINITE.E4M3.F32.PACK_AB_MERGE_C R5, RZ, R5, RZ ;  /* 0x00000005ff05723e */ /* 0x000fe200048070ff */
[----:B------:R0:W-:Y:S01]  /*281e0*/  @!P1 STG.E.U8 desc[UR14][R26.64+0x1b9], R3 ;  /* 0x0001b9031a009986 */ /* 0x0001e2000c10110e */
[----:B------:R-:W-:-:S03]  /*281f0*/  F2FP.SATFINITE.E4M3.F32.PACK_AB_MERGE_C R9, RZ, R4, RZ ;  /* 0x00000004ff09723e */ /* 0x000fc600048070ff */
[----:B------:R1:W-:Y:S04]  /*28200*/  @!P0 STG.E.U8 desc[UR14][R26.64+0x1b8], R7 ;  /* 0x0001b8071a008986 */ /* 0x0003e8000c10110e */
[----:B------:R1:W-:Y:S01]  /*28210*/  @!P6 STG.E.U8 desc[UR14][R24.64+0x1c1], R5 ;  /* 0x0001c1051800e986 */ /* 0x0003e2000c10110e */
[----:B------:R-:W-:Y:S01]  /*28220*/  FMUL R4, R33, UR20 ;  /* 0x0000001421047c20 */ /* 0x000fe20008400000 */
[----:B0-----:R-:W-:Y:S02]  /*28230*/  FMUL R3, R34, UR20 ;  /* 0x0000001422037c20 */ /* 0x001fe40008400000 */
[----:B------:R-:W3:Y:S04]  /*28240*/  LDL.LU R34, [R1+0x3fc] ;  /* 0x0003fc0001227983 */ /* 0x000ee80000300800 */
[----:B------:R-:W3:Y:S01]  /*28250*/  LDL.LU R33, [R1+0x400] ;  /* 0x0004000001217983 */ /* 0x000ee20000300800 */
[----:B-1----:R-:W-:-:S02]  /*28260*/  F2FP.SATFINITE.E4M3.F32.PACK_AB_MERGE_C R7, RZ, R3, RZ ;  /* 0x00000003ff07723e */ /* 0x002fc400048070ff */
[----:B------:R-:W-:Y:S01]  /*28270*/  F2FP.SATFINITE.E4M3.F32.PACK_AB_MERGE_C R5, RZ, R2, RZ ;  /* 0x00000002ff05723e */ /* 0x000fe200048070ff */
[----:B------:R-:W-:Y:S02]  /*28280*/  FMUL R2, R32, UR20 ;  /* 0x0000001420027c20 */ /* 0x000fe40008400000 */
[----:B------:R-:W3:Y:S04]  /*28290*/  LDL.LU R32, [R1+0x404] ;  /* 0x0004040001207983 */ /* 0x000ee80000300800 */
[----:B------:R-:W-:Y:S04]  /*282a0*/  @!P5 STG.E.U8 desc[UR14][R24.64+0x1c0], R9 ;  /* 0x0001c0091800d986 */ /* 0x000fe8000c10110e */
[----:B------:R0:W-:Y:S02]  /*282b0*/  @!P4 STG.E.U8 desc[UR14][R26.64+0x1c0], R11 ;  /* 0x0001c00b1a00c986 */ /* 0x0001e4000c10110e */
[----:B0-----:R-:W-:Y:S01]  /*282c0*/  F2FP.SATFINITE.E4M3.F32.PACK_AB_MERGE_C R11, RZ, R2, RZ ;  /* 0x00000002ff0b723e */ /* 0x001fe200048070ff */
[----:B--2---:R-:W-:-:S02]  /*282d0*/  FMUL R3, R31, UR20 ;  /* 0x000000141f037c20 */ /* 0x004fc40008400000 */
[----:B------:R-:W2:Y:S03]  /*282e0*/  LDL.LU R31, [R1+0x408] ;  /* 0x00040800011f7983 */ /* 0x000ea60000300800 */
[----:B------:R-:W-:Y:S01]  /*282f0*/  F2FP.SATFINITE.E4M3.F32.PACK_AB_MERGE_C R13, RZ, R3, RZ ;  /* 0x00000003ff0d723e */ /* 0x000fe200048070ff */
[----:B----4-:R-:W-:Y:S02]  /*28300*/  FMUL R2, R29, UR20 ;  /* 0x000000141d027c20 */ /* 0x010fe40008400000 */
[----:B------:R-:W4:Y:S01]  /*28310*/  LDL.LU R29, [R1+0x40c] ;  /* 0x00040c00011d7983 */ /* 0x000f220000300800 */
[----:B---3--:R-:W-:-:S03]  /*28320*/  FMUL R3, R28, UR20 ;  /* 0x000000141c037c20 */ /* 0x008fc60008400000 */
[----:B------:R-:W3:Y:S01]  /*28330*/  LDL.LU R28, [R1+0x410] ;  /* 0x00041000011c7983 */ /* 0x000ee20000300800 */
[----:B------:R-:W-:Y:S02]  /*28340*/  ISETP.GE.AND P1, PT, R0, 0x1c9, PT ;  /* 0x000001c90000780c */ /* 0x000fe40003f26270 */
[C---:B------:R-:W-:Y:S02]  /*28350*/  ISETP.LT.OR P2, PT, R30.reuse, 0x9, !P2 ;  /* 0x000000091e00780c */ /* 0x040fe40005741670 */
[----:B------:R-:W-:Y:S02]  /*28360*/  ISETP.LT.OR P4, PT, R30, 0x1, !P1 ;  /* 0x000000011e00780c */ /* 0x000fe40004f81670 */
[----:B------:R-:W-:-:S04]  /*28370*/  ISETP.GE.AND P0, PT, R0, 0x1ca, PT ;  /* 0x000001ca0000780c */ /* 0x000fc80003f06270 */
[C---:B------:R-:W-:Y:S02]  /*28380*/  ISETP.LT.OR P5, PT, R30.reuse, 0x1, !P0 ;  /* 0x000000011e00780c */ /* 0x040fe400047a1670 */
[----:B------:R-:W-:-:S03]  /*28390*/  ISETP.LT.OR P0, PT, R30, 0x9, !P0 ;  /* 0x000000091e00780c */ /* 0x000fc60004701670 */
[----:B------:R0:W-:Y:S01]  /*283a0*/  @!P2 STG.E.U8 desc[UR14][R26.64+0x1c1], R5 ;  /* 0x0001c1051a00a986 */ /* 0x0001e2000c10110e */
[----:B------:R-:W-:Y:S02]  /*283b0*/  ISETP.GE.AND P2, PT, R0, 0x1d1, PT ;  /* 0x000001d10000780c */ /* 0x000fe40003f46270 */
[C---:B------:R-:W-:Y:S01]  /*283c0*/  ISETP.LT.OR P1, PT, R30.reuse, 0x9, !P1 ;  /* 0x000000091e00780c */ /* 0x040fe20004f21670 */
[----:B------:R1:W-:Y:S01]  /*283d0*/  @!P4 STG.E.U8 desc[UR14][R24.64+0x1c8], R7 ;  /* 0x0001c8071800c986 */ /* 0x0003e2000c10110e */
[----:B------:R-:W-:Y:S02]  /*283e0*/  ISETP.LT.OR P4, PT, R30, 0x1, !P2 ;  /* 0x000000011e00780c */ /* 0x000fe40005781670 */
[----:B------:R-:W-:Y:S02]  /*283f0*/  F2FP.SATFINITE.E4M3.F32.PACK_AB_MERGE_C R9, RZ, R4, RZ ;  /* 0x00000004ff09723e */ /* 0x000fe400048070ff */
[----:B0-----:R-:W-:Y:S01]  /*28400*/  F2FP.SATFINITE.E4M3.F32.PACK_AB_MERGE_C R5, RZ, R2, RZ ;  /* 0x00000002ff05723e */ /* 0x001fe200048070ff */
[----:B------:R-:W-:-:S02]  /*28410*/  FMUL R2, R35, UR20 ;  /* 0x0000001423027c20 */ /* 0x000fc40008400000 */
[----:B------:R-:W3:Y:S01]  /*28420*/  LDL.LU R35, [R1+0x414] ;  /* 0x0004140001237983 */ /* 0x000ee20000300800 */
[----:B-1----:R-:W-:-:S03]  /*28430*/  F2FP.SATFINITE.E4M3.F32.PACK_AB_MERGE_C R7, RZ, R3, RZ ;  /* 0x00000003ff07723e */ /* 0x002fc600048070ff */
[----:B------:R0:W-:Y:S04]  /*28440*/  @!P5 STG.E.U8 desc[UR14][R24.64+0x1c9], R9 ;  /* 0x0001c9091800d986 */ /* 0x0001e8000c10110e */
[----:B------:R1:W-:Y:S01]  /*28450*/  @!P0 STG.E.U8 desc[UR14][R26.64+0x1c9], R13 ;  /* 0x0001c90d1a008986 */ /* 0x0003e2000c10110e */
[----:B------:R-:W-:-:S03]  /*28460*/  FMUL R4, R34, UR20 ;  /* 0x0000001422047c20 */ /* 0x000fc60008400000 */
[----:B------:R-:W3:Y:S01]  /*28470*/  LDL.LU R34, [R1+0x418] ;  /* 0x0004180001227983 */ /* 0x000ee20000300800 */
[----:B------:R-:W-:-:S03]  /*28480*/  FMUL R3, R33, UR20 ;  /* 0x0000001421037c20 */ /* 0x000fc60008400000 */
[----:B------:R-:W3:Y:S01]  /*28490*/  LDL.LU R33, [R1+0x41c] ;  /* 0x00041c0001217983 */ /* 0x000ee20000300800 */
[----:B0-----:R-:W-:Y:S02]  /*284a0*/  F2FP.SATFINITE.E4M3.F32.PACK_AB_MERGE_C R9, RZ, R2, RZ ;  /* 0x00000002ff09723e */ /* 0x001fe400048070ff */
[----:B-1----:R-:W-:Y:S01]  /*284b0*/  F2FP.SATFINITE.E4M3.F32.PACK_AB_MERGE_C R13, RZ, R3, RZ ;  /* 0x00000003ff0d723e */ /* 0x002fe200048070ff */
[----:B------:R-:W-:Y:S02]  /*284c0*/  FMUL R2, R32, UR20 ;  /* 0x0000001420027c20 */ /* 0x000fe40008400000 */
[----:B------:R-:W3:Y:S04]  /*284d0*/  LDL.LU R32, [R1+0x420] ;  /* 0x0004200001207983 */ /* 0x000ee80000300800 */
[----:B------:R0:W-:Y:S04]  /*284e0*/  @!P1 STG.E.U8 desc[UR14][R26.64+0x1c8], R11 ;  /* 0x0001c80b1a009986 */ /* 0x0001e8000c10110e */
[----:B------:R1:W-:Y:S01]  /*284f0*/  @!P4 STG.E.U8 desc[UR14][R24.64+0x1d0], R5 ;  /* 0x0001d0051800c986 */ /* 0x0003e2000c10110e */
[----:B0-----:R-:W-:-:S02]  /*28500*/  F2FP.SATFINITE.E4M3.F32.PACK_AB_MERGE_C R11, RZ, R4, RZ ;  /* 0x00000004ff0b723e */ /* 0x001fc400048070ff */
        /* <DEDUP_REMOVED lines=8> */
[C---:B------:R-:W-:Y:S01]  /*28590*/  ISETP.LT.OR P2, PT, R30.reuse, 0x9, !P2 ;  /* 0x000000091e00780c */ /* 0x040fe20005741670 */
[----:B------:R-:W3:Y:S01]  /*285a0*/  LDL.LU R36, [R1+0x430] ;  /* 0x0004300001247983 */ /* 0x000ee20000300800 */
[----:B------:R-:W-:Y:S02]  /*285b0*/  ISETP.LT.OR P5, PT, R30, 0x1, !P1 ;  /* 0x000000011e00780c */ /* 0x000fe40004fa1670 */
[----:B------:R-:W-:Y:S02]  /*285c0*/  ISETP.GE.AND P0, PT, R0, 0x1d9, PT ;  /* 0x000001d90000780c */ /* 0x000fe40003f06270 */
[C---:B------:R-:W-:Y:S02]  /*285d0*/  ISETP.LT.OR P1, PT, R30.reuse, 0x9, !P1 ;  /* 0x000000091e00780c */ /* 0x040fe40004f21670 */
[----:B------:R-:W-:-:S02]  /*285e0*/  ISETP.LT.OR P6, PT, R30, 0x1, !P0 ;  /* 0x000000011e00780c */ /* 0x000fc400047c1670 */
[----:B------:R-:W-:Y:S02]  /*285f0*/  ISETP.GE.AND P4, PT, R0, 0x1da, PT ;  /* 0x000001da0000780c */ /* 0x000fe40003f86270 */
[----:B------:R-:W-:-:S03]  /*28600*/  ISETP.LT.OR P0, PT, R30, 0x9, !P0 ;  /* 0x000000091e00780c */ /* 0x000fc60004701670 */
[----:B------:R-:W-:Y:S04]  /*28610*/  @!P5 STG.E.U8 desc[UR14][R24.64+0x1d1], R7 ;  /* 0x0001d1071800d986 */ /* 0x000fe8000c10110e */
[----:B------:R0:W-:Y:S01]  /*28620*/  @!P2 STG.E.U8 desc[UR14][R26.64+0x1d0], R9 ;  /* 0x0001d0091a00a986 */ /* 0x0001e2000c10110e */
[----:B------:R-:W-:-:S03]  /*28630*/  ISETP.LT.OR P2, PT, R30, 0x1, !P4 ;  /* 0x000000011e00780c */ /* 0x000fc60006741670 */
[----:B------:R-:W-:Y:S01]  /*28640*/  @!P1 STG.E.U8 desc[UR14][R26.64+0x1d1], R11 ;  /* 0x0001d10b1a009986 */ /* 0x000fe2000c10110e */
[----:B------:R-:W-:Y:S02]  /*28650*/  ISETP.GE.AND P1, PT, R0, 0x1e1, PT ;  /* 0x000001e10000780c */ /* 0x000fe40003f26270 */
[C---:B------:R-:W-:Y:S01]  /*28660*/  ISETP.LT.OR P5, PT, R30.reuse, 0x9, !P4 ;  /* 0x000000091e00780c */ /* 0x040fe200067a1670 */
[----:B------:R1:W-:Y:S01]  /*28670*/  @!P6 STG.E.U8 desc[UR14][R24.64+0x1d8], R13 ;  /* 0x0001d80d1800e986 */ /* 0x0003e2000c10110e */
[----:B0-----:R-:W-:Y:S01]  /*28680*/  F2FP.SATFINITE.E4M3.F32.PACK_AB_MERGE_C R9, RZ, R2, RZ ;  /* 0x00000002ff09723e */ /* 0x001fe200048070ff */
[----:B------:R-:W-:Y:S01]  /*28690*/  FMUL R2, R35, UR20 ;  /* 0x0000001423027c20 */ /* 0x000fe20008400000 */
[----:B------:R-:W-:Y:S01]  /*286a0*/  ISETP.LT.OR P6, PT, R30, 0x1, !P1 ;  /* 0x000000011e00780c */ /* 0x000fe20004fc1670 */
[----:B------:R-:W3:Y:S01]  /*286b0*/  LDL.LU R35, [R1+0x434] ;  /* 0x0004340001237983 */ /* 0x000ee20000300800 */
[----:B------:R-:W-:Y:S02]  /*286c0*/  F2FP.SATFINITE.E4M3.F32.PACK_AB_MERGE_C R7, RZ, R3, RZ ;  /* 0x00000003ff07723e */ /* 0x000fe400048070ff */
[----:B-1----:R-:W-:Y:S01]  /*286d0*/  F2FP.SATFINITE.E4M3.F32.PACK_AB_MERGE_C R13, RZ, R2, RZ ;  /* 0x00000002ff0d723e */ /* 0x002fe200048070ff */
[----:B------:R-:W-:Y:S01]  /*286e0*/  @!P2 STG.E.U8 desc[UR14][R24.64+0x1d9], R5 ;  /* 0x0001d9051800a986 */ /* 0x000fe2000c10110e */
[----:B------:R-:W-:-:S03]  /*286f0*/  F2FP.SATFINITE.E4M3.F32.PACK_AB_MERGE_C R11, RZ, R4, RZ ;  /* 0x00000004ff0b723e */ /* 0x000fc600048070ff */
[----:B------:R0:W-:Y:S01]  /*28700*/  @!P0 STG.E.U8 desc[UR14][R26.64+0x1d8], R7 ;  /* 0x0001d8071a008986 */ /* 0x0001e2000c10110e */
[----:B------:R-:W-:Y:S01]  /*28710*/  FMUL R2, R33, UR20 ;  /* 0x0000001421027c20 */ /* 0x000fe20008400000 */
[----:B------:R-:W-:Y:S02]  /*28720*/  FMUL R3, R34, UR20 ;  /* 0x0000001422037c20 */ /* 0x000fe40008400000 */
[----:B------:R-:W3:Y:S02]  /*28730*/  LDL.LU R34, [R1+0x438] ;  /* 0x0004380001227983 */ /* 0x000ee40000300800 */
[----:B0-----:R-:W-:Y:S01]  /*28740*/  F2FP.SATFINITE.E4M3.F32.PACK_AB_MERGE_C R7, RZ, R2, RZ ;  /* 0x00000002ff07723e */ /* 0x001fe200048070ff */
[----:B------:R-:W-:Y:S01]  /*28750*/  FMUL R4, R32, UR20 ;  /* 0x0000001420047c20 */ /* 0x000fe20008400000 */
[----:B------:R-:W-:Y:S01]  /*28760*/  @!P5 STG.E.U8 desc[UR14][R26.64+0x1d9], R9 ;  /* 0x0001d9091a00d986 */ /* 0x000fe2000c10110e */
[----:B------:R-:W-:-:S03]  /*28770*/  F2FP.SATFINITE.E4M3.F32.PACK_AB_MERGE_C R5, RZ, R3, RZ ;  /* 0x00000003ff05723e */ /* 0x000fc600048070ff */
[----:B------:R0:W-:Y:S04]  /*28780*/  @!P6 STG.E.U8 desc[UR14][R24.64+0x1e0], R11 ;  /* 0x0001e00b1800e986 */ /* 0x0001e8000c10110e */
[----:B------:R-:W3:Y:S04]  /*28790*/  LDL.LU R33, [R1+0x43c] ;  /* 0x00043c0001217983 */ /* 0x000ee80000300800 */
[----:B------:R-:W3:Y:S01]  /*287a0*/  LDL.LU R32, [R1+0x444] ;  /* 0x0004440001207983 */ /* 0x000ee20000300800 */
[----:B--2---:R-:W-:-:S03]  /*287b0*/  FMUL R2, R31, UR20 ;  /* 0x000000141f027c20 */ /* 0x004fc60008400000 */
[----:B------:R-:W2:Y:S02]  /*287c0*/  LDL.LU R31, [R1+0x440] ;  /* 0x00044000011f7983 */ /* 0x000ea40000300800 */
[----:B0-----:R-:W-:Y:S01]  /*287d0*/  F2FP.SATFINITE.E4M3.F32.PACK_AB_MERGE_C R11, RZ, R2, RZ ;  /* 0x00000002ff0b723e */ /* 0x001fe200048070ff */
[----:B----4-:R-:W-:Y:S02]  /*287e0*/  FMUL R2, R29, UR20 ;  /* 0x000000141d027c20 */ /* 0x010fe40008400000 */
[----:B------:R-:W4:Y:S01]  /*287f0*/  LDL.LU R29, [R1+0x448] ;  /* 0x00044800011d7983 */ /* 0x000f220000300800 */
[----:B---3--:R-:W-:-:S03]  /*28800*/  FMUL R3, R28, UR20 ;  /* 0x000000141c037c20 */ /* 0x008fc60008400000 */
[----:B------:R-:W3:Y:S01]  /*28810*/  LDL.LU R28, [R1+0x44c] ;  /* 0x00044c00011c7983 */ /* 0x000ee20000300800 */
[----:B------:R-:W-:-:S04]  /*28820*/  ISETP.GE.AND P4, PT, R0, 0x1e2, PT ;  /* 0x000001e20000780c */ /* 0x000fc80003f86270 */
[C---:B------:R-:W-:Y:S02]  /*28830*/  ISETP.LT.OR P2, PT, R30.reuse, 0x1, !P4 ;  /* 0x000000011e00780c */ /* 0x040fe40006741670 */
[----:B------:R-:W-:Y:S02]  /*28840*/  ISETP.LT.OR P5, PT, R30, 0x9, !P4 ;  /* 0x000000091e00780c */ /* 0x000fe400067a1670 */
[----:B------:R-:W-:Y:S02]  /*28850*/  ISETP.GE.AND P4, PT, R0, 0x1ea, PT ;  /* 0x000001ea0000780c */ /* 0x000fe40003f86270 */
[----:B------:R-:W-:Y:S02]  /*28860*/  ISETP.LT.OR P1, PT, R30, 0x9, !P1 ;  /* 0x000000091e00780c */ /* 0x000fe40004f21670 */
[----:B------:R-:W-:-:S05]  /*28870*/  ISETP.GE.AND P0, PT, R0, 0x1e9, PT ;  /* 0x000001e90000780c */ /* 0x000fca0003f06270 */
[----:B------:R-:W-:Y:S01]  /*28880*/  @!P2 STG.E.U8 desc[UR14][R24.64+0x1e1], R13 ;  /* 0x0001e10d1800a986 */ /* 0x000fe2000c10110e */
[C---:B------:R-:W-:Y:S02]  /*28890*/  ISETP.LT.OR P2, PT, R30.reuse, 0x1, !P4 ;  /* 0x000000011e00780c */ /* 0x040fe40006741670 */
[C---:B------:R-:W-:Y:S01]  /*288a0*/  ISETP.LT.OR P6, PT, R30.reuse, 0x1, !P0 ;  /* 0x000000011e00780c */ /* 0x040fe200047c1670 */
[----:B------:R-:W-:Y:S01]  /*288b0*/  @!P5 STG.E.U8 desc[UR14][R26.64+0x1e1], R7 ;  /* 0x0001e1071a00d986 */ /* 0x000fe2000c10110e */
[----:B------:R-:W-:Y:S02]  /*288c0*/  F2FP.SATFINITE.E4M3.F32.PACK_AB_MERGE_C R9, RZ, R4, RZ ;  /* 0x00000004ff09723e */ /* 0x000fe400048070ff */
[C---:B------:R-:W-:Y:S01]  /*288d0*/  ISETP.LT.OR P0, PT, R30.reuse, 0x9, !P0 ;  /* 0x000000091e00780c */ /* 0x040fe20004701670 */
[----:B------:R0:W-:Y:S01]  /*288e0*/  @!P1 STG.E.U8 desc[UR14][R26.64+0x1e0], R5 ;  /* 0x0001e0051a009986 */ /* 0x0001e2000c10110e */
[----:B------:R-:W-:Y:S02]  /*288f0*/  ISETP.LT.OR P1, PT, R30, 0x9, !P4 ;  /* 0x000000091e00780c */ /* 0x000fe40006721670 */
[----:B------:R-:W-:-:S03]  /*28900*/  ISETP.GE.AND P4, PT, R0, 0x1f2, PT ;  /* 0x000001f20000780c */ /* 0x000fc60003f86270 */
[----:B------:R-:W-:Y:S01]  /*28910*/  @!P2 STG.E.U8 desc[UR14][R24.64+0x1e9], R11 ;  /* 0x0001e90b1800a986 */ /* 0x000fe2000c10110e */
[----:B------:R-:W-:-:S03]  /*28920*/  ISETP.GE.AND P2, PT, R0, 0x1f1, PT ;  /* 0x000001f10000780c */ /* 0x000fc60003f46270 */
[----:B------:R1:W-:Y:S01]  /*28930*/  @!P6 STG.E.U8 desc[UR14][R24.64+0x1e8], R9 ;  /* 0x0001e8091800e986 */ /* 0x0003e2000c10110e */
[C---:B------:R-:W-:Y:S02]  /*28940*/  ISETP.LT.OR P5, PT, R30.reuse, 0x1, !P2 ;  /* 0x000000011e00780c */ /* 0x040fe400057a1670 */
[----:B------:R-:W-:Y:S02]  /*28950*/  ISETP.LT.OR P6, PT, R30, 0x1, !P4 ;  /* 0x000000011e00780c */ /* 0x000fe400067c1670 */
[----:B0-----:R-:W-:Y:S01]  /*28960*/  F2FP.SATFINITE.E4M3.F32.PACK_AB_MERGE_C R5, RZ, R2, RZ ;  /* 0x00000002ff05723e */ /* 0x001fe200048070ff */
[----:B------:R-:W-:Y:S01]  /*28970*/  FMUL R2, R36, UR20 ;  /* 0x0000001424027c20 */ /* 0x000fe20008400000 */
[----:B------:R-:W-:Y:S01]  /*28980*/  F2FP.SATFINITE.E4M3.F32.PACK_AB_MERGE_C R7, RZ, R3, RZ ;  /* 0x00000003ff07723e */ /* 0x000fe200048070ff */
[----:B------:R-:W-:Y:S02]  /*28990*/  FMUL R3, R35, UR20 ;  /* 0x0000001423037c20 */ /* 0x000fe40008400000 */
[----:B------:R-:W-:Y:S01]  /*289a0*/  @!P0 STG.E.U8 desc[UR14][R26.64+0x1e8], R5 ;  /* 0x0001e8051a008986 */ /* 0x000fe2000c10110e */
[----:B------:R-:W-:-:S02]  /*289b0*/  ISETP.LT.OR P0, PT, R30, 0x9, !P2 ;  /* 0x000000091e00780c */ /* 0x000fc40005701670 */
[----:B-1----:R-:W-:Y:S01]  /*289c0*/  F2FP.SATFINITE.E4M3.F32.PACK_AB_MERGE_C R9, RZ, R2, RZ ;  /* 0x00000002ff09723e */ /* 0x002fe200048070ff */
[----:B------:R0:W-:Y:S01]  /*289d0*/  @!P1 STG.E.U8 desc[UR14][R26.64+0x1e9], R7 ;  /* 0x0001e9071a009986 */ /* 0x0001e2000c10110e */
[----:B------:R-:W-:Y:S02]  /*289e0*/  F2FP.SATFINITE.E4M3.F32.PACK_AB_MERGE_C R11, RZ, R3, RZ ;  /* 0x00000003ff0b723e */ /* 0x000fe400048070ff */
[C---:B------:R-:W-:Y:S02]  /*289f0*/  ISETP.GE.AND P1, PT, R0.reuse, 0x1fa, PT ;  /* 0x000001fa0000780c */ /* 0x040fe40003f26270 */
[----:B------:R-:W-:Y:S01]  /*28a00*/  ISETP.GE.AND P2, PT, R0, 0x1f9, PT ;  /* 0x000001f90000780c */ /* 0x000fe20003f46270 */
[----:B------:R-:W-:Y:S01]  /*28a10*/  FMUL R2, R34, UR20 ;  /* 0x0000001422027c20 */ /* 0x000fe20008400000 */
[----:B------:R1:W-:Y:S01]  /*28a20*/  @!P5 STG.E.U8 desc[UR14][R24.64+0x1f0], R9 ;  /* 0x0001f0091800d986 */ /* 0x0003e2000c10110e */
[C---:B------:R-:W-:Y:S02]  /*28a30*/  ISETP.LT.OR P4, PT, R30.reuse, 0x9, !P4 ;  /* 0x000000091e00780c */ /* 0x040fe40006781670 */
[C---:B------:R-:W-:Y:S01]  /*28a40*/  ISETP.LT.OR P5, PT, R30.reuse, 0x1, !P2 ;  /* 0x000000011e00780c */ /* 0x040fe200057a1670 */
[----:B------:R4:W-:Y:S01]  /*28a50*/  @!P6 STG.E.U8 desc[UR14][R24.64+0x1f1], R11 ;  /* 0x0001f10b1800e986 */ /* 0x0009e2000c10110e */
[----:B------:R-:W-:-:S02]  /*28a60*/  ISETP.LT.OR P6, PT, R30, 0x1, !P1 ;  /* 0x000000011e00780c */ /* 0x000fc40004fc1670 */
[C---:B------:R-:W-:Y:S02]  /*28a70*/  ISETP.LT.OR P2, PT, R30.reuse, 0x9, !P2 ;  /* 0x000000091e00780c */ /* 0x040fe40005741670 */
[----:B------:R-:W-:Y:S02]  /*28a80*/  ISETP.LT.OR P1, PT, R30, 0x9, !P1 ;  /* 0x000000091e00780c */ /* 0x000fe40004f21670 */
[----:B------:R-:W-:Y:S01]  /*28a90*/  F2FP.SATFINITE.E4M3.F32.PACK_AB_MERGE_C R13, RZ, R2, RZ ;  /* 0x00000002ff0d723e */ /* 0x000fe200048070ff */
[----:B------:R-:W-:Y:S01]  /*28aa0*/  FMUL R0, R33, UR20 ;  /* 0x0000001421007c20 */ /* 0x000fe20008400000 */
[----:B------:R-:W-:-:S04]  /*28ab0*/  FMUL R3, R32, UR20 ;  /* 0x0000001420037c20 */ /* 0x000fc80008400000 */
[----:B0-----:R-:W-:Y:S02]  /*28ac0*/  F2FP.SATFINITE.E4M3.F32.PACK_AB_MERGE_C R7, RZ, R0, RZ ;  /* 0x00000000ff07723e */ /* 0x001fe400048070ff */
[----:B-1----:R-:W-:Y:S01]  /*28ad0*/  F2FP.SATFINITE.E4M3.F32.PACK_AB_MERGE_C R9, RZ, R3, RZ ;  /* 0x00000003ff09723e */ /* 0x002fe200048070ff */
[----:B------:R0:W-:Y:S04]  /*28ae0*/  @!P0 STG.E.U8 desc[UR14][R26.64+0x1f0], R13 ;  /* 0x0001f00d1a008986 */ /* 0x0001e8000c10110e */
[----:B------:R0:W-:Y:S04]  /*28af0*/  @!P4 STG.E.U8 desc[UR14][R26.64+0x1f1], R7 ;  /* 0x0001f1071a00c986 */ /* 0x0001e8000c10110e */
[----:B------:R0:W-:Y:S01]  /*28b00*/  @!P6 STG.E.U8 desc[UR14][R24.64+0x1f9], R9 ;  /* 0x0001f9091800e986 */ /* 0x0001e2000c10110e */
[----:B--2---:R-:W-:-:S05]  /*28b10*/  FMUL R2, R31, UR20 ;  /* 0x000000141f027c20 */ /* 0x004fca0008400000 */
[----:B------:R-:W-:Y:S01]  /*28b20*/  F2FP.SATFINITE.E4M3.F32.PACK_AB_MERGE_C R3, RZ, R2, RZ ;  /* 0x00000002ff03723e */ /* 0x000fe200048070ff */
[----:B----4-:R-:W-:-:S04]  /*28b30*/  FMUL R4, R29, UR20 ;  /* 0x000000141d047c20 */ /* 0x010fc80008400000 */
[----:B------:R0:W-:Y:S01]  /*28b40*/  @!P5 STG.E.U8 desc[UR14][R24.64+0x1f8], R3 ;  /* 0x0001f8031800d986 */ /* 0x0001e2000c10110e */
[----:B------:R-:W-:-:S05]  /*28b50*/  F2FP.SATFINITE.E4M3.F32.PACK_AB_MERGE_C R11, RZ, R4, RZ ;  /* 0x00000004ff0b723e */ /* 0x000fca00048070ff */
[----:B------:R0:W-:Y:S01]  /*28b60*/  @!P2 STG.E.U8 desc[UR14][R26.64+0x1f8], R11 ;  /* 0x0001f80b1a00a986 */ /* 0x0001e2000c10110e */
[----:B---3--:R-:W-:-:S05]  /*28b70*/  FMUL R5, R28, UR20 ;  /* 0x000000141c057c20 */ /* 0x008fca0008400000 */
[----:B------:R-:W-:-:S05]  /*28b80*/  F2FP.SATFINITE.E4M3.F32.PACK_AB_MERGE_C R5, RZ, R5, RZ ;  /* 0x00000005ff05723e */ /* 0x000fca00048070ff */
[----:B------:R0:W-:Y:S02]  /*28b90*/  @!P1 STG.E.U8 desc[UR14][R26.64+0x1f9], R5 ;  /* 0x0001f9051a009986 */ /* 0x0001e4000c10110e */
.L_x_549:
[----:B------:R-:W-:Y:S05]  /*28ba0*/  BSYNC B0 ;  /* 0x0000000000007941 */ /* 0x000fea0003800000 */
.L_x_35:
[----:B0-234-:R-:W2:Y:S04]  /*28bb0*/  LDL.LU R3, [R1+0x458] ;  /* 0x0004580001037983 */ /* 0x01dea80000300800 */
[----:B-----5:R-:W2:Y:S01]  /*28bc0*/  LDL.LU R2, [R1+0x45c] ;  /* 0x00045c0001027983 */ /* 0x020ea20000300800 */
[----:B------:R-:W-:Y:S01]  /*28bd0*/  ULDC UR6, c[0x0][0xc] ;  /* 0x0000030000067ab9 */ /* 0x000fe20000000800 */
[----:B------:R-:W-:Y:S01]  /*28be0*/  ULDC UR7, c[0x0][0x10] ;  /* 0x0000040000077ab9 */ /* 0x000fe20000000800 */
[----:B------:R-:W2:Y:S01]  /*28bf0*/  LDC R5, c[0x0][0x14] ;  /* 0x00000500ff057b82 */ /* 0x000ea20000000800 */
[----:B------:R-:W-:Y:S01]  /*28c00*/  UIMAD.WIDE.U32 UR6, UR6, UR7, URZ ;  /* 0x00000007060672a5 */ /* 0x000fe2000f8e003f */
[----:B------:R-:W-:Y:S01]  /*28c10*/  PRMT R0, RZ, 0x7610, R0 ;  /* 0x00007610ff007816 */ /* 0x000fe20000000000 */
[----:B------:R-:W-:-:S04]  /*28c20*/  UMOV UR9, 0xffffffff ;  /* 0xffffffff00097882 */ /* 0x000fc80000000000 */
[----:B--2---:R-:W-:-:S04]  /*28c30*/  IMAD.WIDE.U32 R2, R5, UR6, R2 ;  /* 0x0000000605027c25 */ /* 0x004fc8000f8e0002 */
[----:B------:R-:W-:Y:S01]  /*28c40*/  IMAD R5, R5, UR7, RZ ;  /* 0x0000000705057c24 */ /* 0x000fe2000f8e02ff */
[----:B------:R-:W-:Y:S01]  /*28c50*/  ULDC.64 UR6, c[0x0][0x650] ;  /* 0x0001940000067ab9 */ /* 0x000fe20000000a00 */
[----:B------:R-:W-:Y:S01]  /*28c60*/  IMAD.MOV.U32 R11, RZ, RZ, R2 ;  /* 0x000000ffff0b7224 */ /* 0x000fe200078e0002 */
[----:B------:R-:W-:Y:S01]  /*28c70*/  ISETP.GE.U32.AND P0, PT, R2, UR6, PT ;  /* 0x0000000602007c0c */ /* 0x000fe2000bf06070 */
[----:B------:R-:W-:Y:S02]  /*28c80*/  IMAD.IADD R13, R3, 0x1, R5 ;  /* 0x00000001030d7824 */ /* 0x000fe400078e0205 */
[----:B------:R-:W-:-:S03]  /*28c90*/  IMAD.MOV.U32 R2, RZ, RZ, -0x1 ;  /* 0xffffffffff027424 */ /* 0x000fc600078e00ff */
[----:B------:R0:W-:Y:S01]  /*28ca0*/  STL [R1+0x458], R13 ;  /* 0x0004580d01007387 */ /* 0x0001e20000100800 */
[----:B------:R-:W-:-:S03]  /*28cb0*/  ISETP.GE.U32.AND.EX P0, PT, R13, UR7, PT, P0 ;  /* 0x000000070d007c0c */ /* 0x000fc6000bf06100 */
[----:B------:R0:W-:Y:S04]  /*28cc0*/  STL [R1+0x45c], R11 ;  /* 0x00045c0b01007387 */ /* 0x0001e80000100800 */
[----:B------:R0:W-:Y:S06]  /*28cd0*/  STL [R1+0x460], R2 ;  /* 0x0004600201007387 */ /* 0x0001ec0000100800 */
[----:B------:R-:W-:Y:S05]  /*28ce0*/  @P0 BRA `(.L_x_550) ;  /* 0x0000000400740947 */ /* 0x000fea0003800000 */
[----:B------:R-:W2:Y:S01]  /*28cf0*/  S2R R8, SR_CTAID.X ;  /* 0x0000000000087919 */ /* 0x000ea20000002500 */
[----:B------:R-:W-:Y:S01]  /*28d00*/  ULDC.64 UR18, c[0x0][0x628] ;  /* 0x00018a0000127ab9 */ /* 0x000fe20000000a00 */
[----:B------:R-:W3:Y:S01]  /*28d10*/  LDC R9, c[0x0][0x144] ;  /* 0x00005100ff097b82 */ /* 0x000ee20000000800 */
[----:B------:R-:W-:Y:S01]  /*28d20*/  ULDC UR6, c[0x0][0x150] ;  /* 0x0000540000067ab9 */ /* 0x000fe20000000800 */
[----:B------:R-:W4:Y:S01]  /*28d30*/  S2R R12, SR_CTAID.Y ;  /* 0x00000000000c7919 */ /* 0x000f220000002600 */
[----:B------:R-:W-:Y:S01]  /*28d40*/  ISETP.NE.U32.AND P0, PT, RZ, UR18, PT ;  /* 0x00000012ff007c0c */ /* 0x000fe2000bf05070 */
[----:B------:R-:W-:Y:S01]  /*28d50*/  ULDC UR23, c[0x0][0x630] ;  /* 0x00018c0000177ab9 */ /* 0x000fe20000000800 */
[----:B------:R-:W-:Y:S02]  /*28d60*/  R2UR UR16, R11 ;  /* 0x000000000b1072ca */ /* 0x000fe400000e0000 */
[----:B------:R-:W-:Y:S01]  /*28d70*/  ISETP.NE.AND.EX P0, PT, RZ, UR19, PT, P0 ;  /* 0x00000013ff007c0c */ /* 0x000fe2000bf05300 */
[----:B------:R-:W0:Y:S01]  /*28d80*/  LDC.64 R6, c[0x0][0x620] ;  /* 0x00018800ff067b82 */ /* 0x000e220000000a00 */
[----:B------:R-:W-:-:S02]  /*28d90*/  R2UR UR17, R13 ;  /* 0x000000000d1172ca */ /* 0x000fc400000e0000 */
[----:B--2---:R-:W-:-:S05]  /*28da0*/  I2FP.F32.U32 R0, R8 ;  /* 0x0000000800007245 */ /* 0x004fca0000201000 */
[----:B------:R-:W-:-:S06]  /*28db0*/  FMUL R0, R0, UR6 ;  /* 0x0000000600007c20 */ /* 0x000fcc0008400000 */
[----:B------:R-:W2:Y:S01]  /*28dc0*/  F2I.U32.TRUNC.NTZ R0, R0 ;  /* 0x0000000000007305 */ /* 0x000ea2000020f000 */
[----:B----4-:R-:W-:Y:S05]  /*28dd0*/  @!P0 BRA `(.L_x_551) ;  /* 0x0000000000308947 */ /* 0x010fea0003800000 */
        /* <DEDUP_REMOVED lines=12> */
.L_x_551:
[----:B------:R-:W-:Y:S01]  /*28ea0*/  USHF.R.U64 UR9, UR16, UR23, UR17 ;  /* 0x0000001710097299 */ /* 0x000fe20008001211 */
[----:B------:R-:W4:Y:S01]  /*28eb0*/  LDC.64 R22, c[0x0][0x640] ;  /* 0x00019000ff167b82 */ /* 0x000f220000000a00 */
[----:B------:R-:W-:Y:S01]  /*28ec0*/  USHF.R.U32.HI UR6, URZ, UR23, UR17 ;  /* 0x000000173f067299 */ /* 0x000fe20008011611 */
[----:B--2---:R-:W-:Y:S02]  /*28ed0*/  IMAD.MOV R10, RZ, RZ, -R0 ;  /* 0x000000ffff0a7224 */ /* 0x004fe400078e0a00 */
[----:B0-----:R-:W-:Y:S01]  /*28ee0*/  IMAD.MOV.U32 R2, RZ, RZ, R11 ;  /* 0x000000ffff027224 */ /* 0x001fe200078e000b */
[----:B------:R-:W-:Y:S01]  /*28ef0*/  IADD3 R5, P0, RZ, -UR9, RZ ;  /* 0x80000009ff057c10 */ /* 0x000fe2000ff1e0ff */
[----:B---3--:R-:W-:Y:S02]  /*28f00*/  IMAD R18, R9, R10, R8 ;  /* 0x0000000a09127224 */ /* 0x008fe400078e0208 */
[----:B------:R-:W0:Y:S02]  /*28f10*/  LDC R4, c[0x0][0x618] ;  /* 0x00018600ff047b82 */ /* 0x000e240000000800 */
[----:B------:R-:W-:Y:S01]  /*28f20*/  IMAD.X R3, RZ, RZ, ~UR6, P0 ;  /* 0x80000006ff037e24 */ /* 0x000fe200080e06ff */
[----:B------:R-:W-:-:S03]  /*28f30*/  ULDC UR6, c[0x0][0x154] ;  /* 0x0000550000067ab9 */ /* 0x000fc60000000800 */
[-C--:B------:R-:W-:Y:S02]  /*28f40*/  IMAD R0, R3, R6.reuse, RZ ;  /* 0x0000000603007224 */ /* 0x080fe400078e02ff */
[----:B------:R-:W2:Y:S01]  /*28f50*/  LDC R14, c[0x0][0x608] ;  /* 0x00018200ff0e7b82 */ /* 0x000ea20000000800 */
[----:B------:R-:W-:Y:S02]  /*28f60*/  IMAD.MOV.U32 R3, RZ, RZ, R13 ;  /* 0x000000ffff037224 */ /* 0x000fe400078e000d */
[----:B------:R-:W-:-:S05]  /*28f70*/  IMAD.WIDE.U32 R2, R5, R6, R2 ;  /* 0x0000000605027225 */ /* 0x000fca00078e0002 */
[----:B------:R-:W3:Y:S01]  /*28f80*/  LDC R20, c[0x0][0x658] ;  /* 0x00019600ff147b82 */ /* 0x000ee20000000800 */
[----:B------:R-:W-:Y:S01]  /*28f90*/  IMAD R5, R5, R7, R0 ;  /* 0x0000000705057224 */ /* 0x000fe200078e0200 */
[----:B------:R-:W-:Y:S01]  /*28fa0*/  I2FP.F32.U32 R0, R12 ;  /* 0x0000000c00007245 */ /* 0x000fe20000201000 */
[----:B------:R-:W-:Y:S01]  /*28fb0*/  IMAD.MOV.U32 R7, RZ, RZ, 0x1 ;  /* 0x00000001ff077424 */ /* 0x000fe200078e00ff */
[----:B----4-:R-:W-:Y:S01]  /*28fc0*/  ISETP.NE.U32.AND P0, PT, R22, RZ, PT ;  /* 0x000000ff1600720c */ /* 0x010fe20003f05070 */
[----:B------:R-:W-:Y:S02]  /*28fd0*/  IMAD.IADD R3, R3, 0x1, R5 ;  /* 0x0000000103037824 */ /* 0x000fe400078e0205 */
[----:B------:R-:W-:Y:S01]  /*28fe0*/  FMUL R0, R0, UR6 ;  /* 0x0000000600007c20 */ /* 0x000fe20008400000 */
[----:B------:R-:W4:Y:S01]  /*28ff0*/  LDC R15, c[0x0][0x148] ;  /* 0x00005200ff0f7b82 */ /* 0x000f220000000800 */
[----:B------:R-:W-:Y:S01]  /*29000*/  ISETP.NE.AND.EX P0, PT, R23, RZ, PT, P0 ;  /* 0x000000ff1700720c */ /* 0x000fe20003f05300 */
[----:B------:R-:W-:Y:S01]  /*29010*/  IMAD.MOV.U32 R5, RZ, RZ, -0x1 ;  /* 0xffffffffff057424 */ /* 0x000fe200078e00ff */
[-CC-:B0-----:R-:W-:Y:S01]  /*29020*/  SHF.R.U64 R10, R2, R4.reuse, R3.reuse ;  /* 0x00000004020a7219 */ /* 0x181fe20000001203 */
[----:B------:R0:W0:Y:S01]  /*29030*/  F2I.U32.TRUNC.NTZ R13, R0 ;  /* 0x00000000000d7305 */ /* 0x000022000020f000 */
[----:B------:R-:W-:-:S03]  /*29040*/  SHF.R.U32.HI R3, RZ, R4, R3 ;  /* 0x00000004ff037219 */ /* 0x000fc60000011603 */
[----:B------:R-:W0:Y:S01]  /*29050*/  LDC R16, c[0x0][0x600] ;  /* 0x00018000ff107b82 */ /* 0x000e220000000800 */
[-CC-:B--2---:R-:W-:Y:S02]  /*29060*/  SHF.R.U64 R8, R10, R14.reuse, R3.reuse ;  /* 0x0000000e0a087219 */ /* 0x184fe40000001203 */
[----:B------:R-:W-:-:S05]  /*29070*/  SHF.R.U32.HI R3, RZ, R14, R3 ;  /* 0x0000000eff037219 */ /* 0x000fca0000011603 */
[----:B------:R-:W2:Y:S01]  /*29080*/  LDC R17, c[0x0][0x648] ;  /* 0x00019200ff117b82 */ /* 0x000ea20000000800 */
[-CC-:B---3--:R-:W-:Y:S02]  /*29090*/  SHF.R.U64 R11, R8, R20.reuse, R3.reuse ;  /* 0x00000014080b7219 */ /* 0x188fe40000001203 */
[-C--:B------:R-:W-:Y:S02]  /*290a0*/  SHF.L.U32 R5, R5, R20.reuse, RZ ;  /* 0x0000001405057219 */ /* 0x080fe400000006ff */
[-C--:B------:R-:W-:Y:S01]  /*290b0*/  SHF.R.U32.HI R3, RZ, R20.reuse, R3 ;  /* 0x00000014ff037219 */ /* 0x080fe20000011603 */
[----:B------:R-:W-:Y:S01]  /*290c0*/  IMAD.MOV.U32 R2, RZ, RZ, R11 ;  /* 0x000000ffff027224 */ /* 0x000fe200078e000b */
[----:B------:R-:W-:Y:S01]  /*290d0*/  SHF.L.U32 R20, R7, R20, RZ ;  /* 0x0000001407147219 */ /* 0x000fe200000006ff */
[----:B------:R-:W3:Y:S01]  /*290e0*/  LDC R19, c[0x0][0x638] ;  /* 0x00018e00ff137b82 */ /* 0x000ee20000000800 */
[----:B------:R-:W-:-:S07]  /*290f0*/  LOP3.LUT R37, RZ, R5, RZ, 0x33, !PT ;  /* 0x00000005ff257212 */ /* 0x000fce00078e33ff */
[----:B------:R-:W0:Y:S01]  /*29100*/  LDC R21, c[0x0][0x610] ;  /* 0x00018400ff157b82 */ /* 0x000e220000000800 */
[----:B------:R-:W-:Y:S05]  /*29110*/  @!P0 BRA `(.L_x_552) ;  /* 0x0000000000288947 */ /* 0x000fea0003800000 */
[----:B0-----:R-:W0:Y:S02]  /*29120*/  LDC R0, c[0x0][0x64c] ;  /* 0x00019300ff007b82 */ /* 0x001e240000000800 */
[----:B0-----:R-:W-:-:S05]  /*29130*/  IADD3 R7, P0, R11, R0, RZ ;  /* 0x000000000b077210 */ /* 0x001fca0007f1e0ff */
        /* <DEDUP_REMOVED lines=8> */
.L_x_552:
[----:B0-2---:R-:W-:Y:S01]  /*291c0*/  SHF.R.U64 R0, R2, R17, R3 ;  /* 0x0000001102007219 */ /* 0x005fe20000001203 */
[----:B------:R-:W-:Y:S01]  /*291d0*/  VIADD R3, R16, 0xffffffff ;  /* 0xffffffff10037836 */ /* 0x000fe20000000000 */
[----:B------:R-:W-:Y:S01]  /*291e0*/  LOP3.LUT R37, R8, R37, RZ, 0xc0, !PT ;  /* 0x0000002508257212 */ /* 0x000fe200078ec0ff */
[----:B------:R-:W-:Y:S02]  /*291f0*/  IMAD.MOV R13, RZ, RZ, -R13 ;  /* 0x000000ffff0d7224 */ /* 0x000fe400078e0a0d */
[----:B------:R-:W-:Y:S01]  /*29200*/  IMAD.MOV R2, RZ, RZ, -R0 ;  /* 0x000000ffff027224 */ /* 0x000fe200078e0a00 */
[----:B------:R-:W-:Y:S01]  /*29210*/  LOP3.LUT R3, R10, R3, RZ, 0xc0, !PT ;  /* 0x000000030a037212 */ /* 0x000fe200078ec0ff */
[----:B------:R-:W-:Y:S02]  /*29220*/  IMAD R37, R20, R0, R37 ;  /* 0x0000000014257224 */ /* 0x000fe400078e0225 */
[----:B----4-:R-:W-:Y:S02]  /*29230*/  @P3 IMAD R18, R15, R13, R12 ;  /* 0x0000000d0f123224 */ /* 0x010fe400078e020c */
[----:B---3--:R-:W-:-:S02]  /*29240*/  IMAD R0, R2, R19, R11 ;  /* 0x0000001302007224 */ /* 0x008fc400078e020b */
[----:B------:R-:W-:Y:S02]  /*29250*/  IMAD R37, R37, R21, R18 ;  /* 0x0000001525257224 */ /* 0x000fe400078e0212 */
[----:B------:R-:W-:Y:S02]  /*29260*/  IMAD R2, R0, R16, R3 ;  /* 0x0000001000027224 */ /* 0x000fe400078e0203 */
[----:B------:R-:W-:-:S03]  /*29270*/  IMAD.MOV.U32 R4, RZ, RZ, 0x1 ;  /* 0x00000001ff047424 */ /* 0x000fc600078e00ff */
[----:B------:R-:W-:Y:S02]  /*29280*/  SEL R3, R2, R37, !P3 ;  /* 0x0000002502037207 */ /* 0x000fe40005800000 */
[----:B------:R-:W-:Y:S02]  /*29290*/  PRMT R0, R4, 0x7610, R0 ;  /* 0x0000761004007816 */ /* 0x000fe40000000000 */
[----:B------:R-:W-:Y:S01]  /*292a0*/  SEL R37, R37, R2, !P3 ;  /* 0x0000000225257207 */ /* 0x000fe20005800000 */
[----:B------:R2:W-:Y:S06]  /*292b0*/  STL [R1+0x460], R3 ;  /* 0x0004600301007387 */ /* 0x0005ec0000100800 */
.L_x_550:
[----:B------:R-:W-:Y:S01]  /*292c0*/  UIADD3 UR5, UR10, UR5, URZ ;  /* 0x000000050a057290 */ /* 0x000fe2000fffe03f */
[----:B------:R3:W-:Y:S01]  /*292d0*/  STL [R1+0x464], R37 ;  /* 0x0004642501007387 */ /* 0x0007e20000100800 */
[----:B------:R-:W-:Y:S02]  /*292e0*/  LOP3.LUT P0, RZ, R0, 0xff, RZ, 0xc0, !PT ;  /* 0x000000ff00ff7812 */ /* 0x000fe4000780c0ff */
[----:B------:R-:W-:Y:S02]  /*292f0*/  USHF.R.U32.HI UR6, URZ, 0x1, UR5 ;  /* 0x000000013f067899 */ /* 0x000fe40008011605 */
[----:B------:R-:W-:Y:S02]  /*29300*/  UISETP.GT.U32.AND UP0, UPT, UR5, 0x1, UPT ;  /* 0x000000010500788c */ /* 0x000fe4000bf04070 */
[----:B------:R-:W-:Y:S02]  /*29310*/  ULOP3.LUT UR6, UR6, 0x1, URZ, 0xc0, !UPT ;  /* 0x0000000106067892 */ /* 0x000fe4000f8ec03f */
[----:B------:R-:W-:-:S02]  /*29320*/  UISETP.LT.U32.AND UP0, UPT, UR10, 0x2, UP0 ;  /* 0x000000020a00788c */ /* 0x000fc40008701070 */
[----:B------:R-:W-:Y:S02]  /*29330*/  UISETP.NE.U32.AND UP1, UPT, UR6, 0x1, UPT ;  /* 0x000000010600788c */ /* 0x000fe4000bf25070 */
[----:B------:R-:W-:Y:S02]  /*29340*/  USEL UR7, URZ, 0x1, !UP0 ;  /* 0x000000013f077887 */ /* 0x000fe4000c000000 */
[----:B------:R-:W-:Y:S02]  /*29350*/  UISETP.GT.U32.AND UP1, UPT, UR10, 0x1, !UP1 ;  /* 0x000000010a00788c */ /* 0x000fe4000cf24070 */
[----:B------:R-:W-:Y:S02]  /*29360*/  ULOP3.LUT UR5, UR5, 0x1, URZ, 0xc0, !UPT ;  /* 0x0000000105057892 */ /* 0x000fe4000f8ec03f */
[----:B------:R-:W-:-:S04]  /*29370*/  USEL UR6, URZ, 0x1, !UP1 ;  /* 0x000000013f067887 */ /* 0x000fc8000c800000 */
[----:B------:R-:W-:Y:S01]  /*29380*/  ULOP3.LUT UR4, UR6, UR4, UR7, 0x96, !UPT ;  /* 0x0000000406047292 */ /* 0x000fe2000f8e9607 */
[----:B---3--:R-:W-:Y:S11]  /*29390*/  @P0 BRA `(.L_x_553) ;  /* 0xfffffd7c00c80947 */ /* 0x008ff6000383ffff */
[----:B------:R-:W-:Y:S05]  /*293a0*/  EXIT ;  /* 0x000000000000794d */ /* 0x000fea0003800000 */
.L_x_7:
[----:B------:R-:W2:Y:S01]  /*293b0*/  LDL R20, [R1+0x45c] ;  /* 0x00045c0001147983 */ /* 0x000ea20000100800 */
[----:B------:R-:W-:-:S03]  /*293c0*/  ULDC.64 UR4, c[0x0][0x650] ;  /* 0x0001940000047ab9 */ /* 0x000fc60000000a00 */
[----:B------:R-:W3:Y:S01]  /*293d0*/  LDL R163, [R1+0x458] ;  /* 0x0004580001a37983 */ /* 0x000ee20000100800 */
[----:B------:R-:W-:Y:S01]  /*293e0*/  PRMT R0, RZ, 0x7610, R0 ;  /* 0x00007610ff007816 */ /* 0x000fe20000000000 */
[----:B------:R-:W-:Y:S02]  /*293f0*/  IMAD.MOV.U32 R4, RZ, RZ, -0x1 ;  /* 0xffffffffff047424 */ /* 0x000fe400078e00ff */
[----:B------:R-:W-:Y:S02]  /*29400*/  IMAD.MOV.U32 R5, RZ, RZ, -0x1 ;  /* 0xffffffffff057424 */ /* 0x000fe400078e00ff */
[----:B------:R-:W-:Y:S01]  /*29410*/  IMAD.MOV.U32 R11, RZ, RZ, -0x1 ;  /* 0xffffffffff0b7424 */ /* 0x000fe200078e00ff */
[----:B--2---:R-:W-:-:S04]  /*29420*/  ISETP.GE.U32.AND P0, PT, R20, UR4, PT ;  /* 0x0000000414007c0c */ /* 0x004fc8000bf06070 */
[----:B---3--:R-:W-:-:S13]  /*29430*/  ISETP.GE.U32.AND.EX P0, PT, R163, UR5, PT, P0 ;  /* 0x00000005a3007c0c */ /* 0x008fda000bf06100 */
[----:B------:R-:W-:Y:S05]  /*29440*/  @P0 BRA `(.L_x_554) ;  /* 0x0000000400300947 */ /* 0x000fea0003800000 */
[----:B------:R-:W1:Y:S01]  /*29450*/  LDC.64 R10, c[0x0][0x628] ;  /* 0x00018a00ff0a7b82 */ /* 0x000e620000000a00 */
[----:B0-----:R-:W-:Y:S02]  /*29460*/  IMAD.MOV.U32 R8, RZ, RZ, R20 ;  /* 0x000000ffff087224 */ /* 0x001fe400078e0014 */
[----:B------:R-:W-:-:S05]  /*29470*/  IMAD.MOV.U32 R9, RZ, RZ, R163 ;  /* 0x000000ffff097224 */ /* 0x000fca00078e00a3 */
[----:B------:R-:W0:Y:S08]  /*29480*/  LDC R16, c[0x0][0x630] ;  /* 0x00018c00ff107b82 */ /* 0x000e300000000800 */
[----:B------:R-:W2:Y:S01]  /*29490*/  LDC.64 R18, c[0x0][0x620] ;  /* 0x00018800ff127b82 */ /* 0x000ea20000000a00 */
[----:B-1----:R-:W-:-:S04]  /*294a0*/  ISETP.NE.U32.AND P0, PT, R10, RZ, PT ;  /* 0x000000ff0a00720c */ /* 0x002fc80003f05070 */
[----:B------:R-:W-:-:S13]  /*294b0*/  ISETP.NE.AND.EX P0, PT, R11, RZ, PT, P0 ;  /* 0x000000ff0b00720c */ /* 0x000fda0003f05300 */
[----:B0-2---:R-:W-:Y:S05]  /*294c0*/  @!P0 BRA `(.L_x_555) ;  /* 0x0000000000288947 */ /* 0x005fea0003800000 */
[----:B------:R-:W0:Y:S02]  /*294d0*/  LDC R0, c[0x0][0x634] ;  /* 0x00018d00ff007b82 */ /* 0x000e240000000800 */
        /* <DEDUP_REMOVED lines=9> */
.L_x_555:
[----:B------:R-:W0:Y:S01]  /*29570*/  LDC.64 R22, c[0x0][0x640] ;  /* 0x00019000ff167b82 */ /* 0x000e220000000a00 */
[-CC-:B------:R-:W-:Y:S01]  /*29580*/  SHF.R.U64 R14, R8, R16.reuse, R9.reuse ;  /* 0x00000010080e7219 */ /* 0x180fe20000001209 */
[----:B------:R-:W-:Y:S01]  /*29590*/  IMAD.MOV.U32 R4, RZ, RZ, R20 ;  /* 0x000000ffff047224 */ /* 0x000fe200078e0014 */
[----:B------:R-:W-:Y:S02]  /*295a0*/  SHF.R.U32.HI R0, RZ, R16, R9 ;  /* 0x00000010ff007219 */ /* 0x000fe40000011609 */
[----:B------:R-:W-:-:S03]  /*295b0*/  IADD3 R7, P0, RZ, -R14, RZ ;  /* 0x8000000eff077210 */ /* 0x000fc60007f1e0ff */
[----:B------:R-:W1:Y:S02]  /*295c0*/  LDC R6, c[0x0][0x618] ;  /* 0x00018600ff067b82 */ /* 0x000e640000000800 */
[----:B------:R-:W-:-:S04]  /*295d0*/  IMAD.X R5, RZ, RZ, ~R0, P0 ;  /* 0x000000ffff057224 */ /* 0x000fc800000e0e00 */
[-C--:B------:R-:W-:Y:S02]  /*295e0*/  IMAD R0, R5, R18.reuse, RZ ;  /* 0x0000001205007224 */ /* 0x080fe400078e02ff */
[----:B------:R-:W2:Y:S01]  /*295f0*/  LDC R8, c[0x0][0x608] ;  /* 0x00018200ff087b82 */ /* 0x000ea20000000800 */
[----:B------:R-:W-:Y:S02]  /*29600*/  IMAD.MOV.U32 R5, RZ, RZ, R163 ;  /* 0x000000ffff057224 */ /* 0x000fe400078e00a3 */
[----:B------:R-:W-:-:S05]  /*29610*/  IMAD.WIDE.U32 R4, R7, R18, R4 ;  /* 0x0000001207047225 */ /* 0x000fca00078e0004 */
[----:B------:R-:W3:Y:S01]  /*29620*/  LDC R21, c[0x0][0x658] ;  /* 0x00019600ff157b82 */ /* 0x000ee20000000800 */
[----:B------:R-:W-:Y:S01]  /*29630*/  IMAD R7, R7, R19, R0 ;  /* 0x0000001307077224 */ /* 0x000fe200078e0200 */
[----:B0-----:R-:W-:-:S03]  /*29640*/  ISETP.NE.U32.AND P0, PT, R22, RZ, PT ;  /* 0x000000ff1600720c */ /* 0x001fc60003f05070 */
[----:B------:R-:W-:Y:S01]  /*29650*/  IMAD.IADD R5, R5, 0x1, R7 ;  /* 0x0000000105057824 */ /* 0x000fe200078e0207 */
[----:B------:R-:W-:Y:S02]  /*29660*/  ISETP.NE.AND.EX P0, PT, R23, RZ, PT, P0 ;  /* 0x000000ff1700720c */ /* 0x000fe40003f05300 */
[----:B------:R-:W0:Y:S02]  /*29670*/  LDC R18, c[0x0][0x600] ;  /* 0x00018000ff127b82 */ /* 0x000e240000000800 */
[-CC-:B-1----:R-:W-:Y:S01]  /*29680*/  SHF.R.U64 R10, R4, R6.reuse, R5.reuse ;  /* 0x00000006040a7219 */ /* 0x182fe20000001205 */
[----:B------:R-:W-:Y:S01]  /*29690*/  IMAD.MOV.U32 R4, RZ, RZ, -0x1 ;  /* 0xffffffffff047424 */ /* 0x000fe200078e00ff */
[----:B------:R-:W-:-:S04]  /*296a0*/  SHF.R.U32.HI R5, RZ, R6, R5 ;  /* 0x00000006ff057219 */ /* 0x000fc80000011605 */
[----:B------:R-:W1:Y:S01]  /*296b0*/  LDC R19, c[0x0][0x648] ;  /* 0x00019200ff137b82 */ /* 0x000e620000000800 */
[-CC-:B--2---:R-:W-:Y:S02]  /*296c0*/  SHF.R.U64 R17, R10, R8.reuse, R5.reuse ;  /* 0x000000080a117219 */ /* 0x184fe40000001205 */
[----:B------:R-:W-:-:S05]  /*296d0*/  SHF.R.U32.HI R0, RZ, R8, R5 ;  /* 0x00000008ff007219 */ /* 0x000fca0000011605 */
[----:B------:R-:W2:Y:S01]  /*296e0*/  LDC R20, c[0x0][0x638] ;  /* 0x00018e00ff147b82 */ /* 0x000ea20000000800 */
[-C--:B---3--:R-:W-:Y:S02]  /*296f0*/  SHF.L.U32 R4, R4, R21.reuse, RZ ;  /* 0x0000001504047219 */ /* 0x088fe400000006ff */
[-CC-:B------:R-:W-:Y:S02]  /*29700*/  SHF.R.U64 R16, R17, R21.reuse, R0.reuse ;  /* 0x0000001511107219 */ /* 0x180fe40000001200 */
[----:B------:R-:W-:Y:S01]  /*29710*/  SHF.R.U32.HI R5, RZ, R21, R0 ;  /* 0x00000015ff057219 */ /* 0x000fe20000011600 */
[----:B------:R-:W-:Y:S01]  /*29720*/  IMAD.MOV.U32 R0, RZ, RZ, 0x1 ;  /* 0x00000001ff007424 */ /* 0x000fe200078e00ff */
[----:B------:R-:W-:Y:S01]  /*29730*/  LOP3.LUT R24, RZ, R4, RZ, 0x33, !PT ;  /* 0x00000004ff187212 */ /* 0x000fe200078e33ff */
[----:B------:R-:W3:Y:S01]  /*29740*/  LDC R25, c[0x0][0x610] ;  /* 0x00018400ff197b82 */ /* 0x000ee20000000800 */
[----:B------:R-:W-:Y:S01]  /*29750*/  IMAD.MOV.U32 R4, RZ, RZ, R16 ;  /* 0x000000ffff047224 */ /* 0x000fe200078e0010 */
[----:B------:R-:W-:Y:S06]  /*29760*/  @!P0 BRA `(.L_x_556) ;  /* 0x0000000000288947 */ /* 0x000fec0003800000 */
        /* <DEDUP_REMOVED lines=10> */
.L_x_556:
[----:B-1----:R-:W-:Y:S01]  /*29810*/  SHF.R.U64 R3, R4, R19, R5 ;  /* 0x0000001304037219 */ /* 0x002fe20000001205 */
[----:B0-----:R-:W-:Y:S01]  /*29820*/  VIADD R7, R18, 0xffffffff ;  /* 0xffffffff12077836 */ /* 0x001fe20000000000 */
[----:B------:R-:W-:Y:S01]  /*29830*/  SHF.L.U32 R4, R0, R21, RZ ;  /* 0x0000001500047219 */ /* 0x000fe200000006ff */
[----:B------:R-:W-:Y:S01]  /*29840*/  @P3 IMAD R13, R15, R12, R2 ;  /* 0x0000000c0f0d3224 */ /* 0x000fe200078e0202 */
[----:B------:R-:W-:Y:S01]  /*29850*/  LOP3.LUT R0, R17, R24, RZ, 0xc0, !PT ;  /* 0x0000001811007212 */ /* 0x000fe200078ec0ff */
[----:B------:R-:W-:Y:S02]  /*29860*/  IMAD.MOV R5, RZ, RZ, -R3 ;  /* 0x000000ffff057224 */ /* 0x000fe400078e0a03 */
[----:B------:R-:W-:Y:S02]  /*29870*/  IMAD.MOV.U32 R2, RZ, RZ, 0x1 ;  /* 0x00000001ff027424 */ /* 0x000fe400078e00ff */
[----:B------:R-:W-:Y:S01]  /*29880*/  IMAD R4, R4, R3, R0 ;  /* 0x0000000304047224 */ /* 0x000fe200078e0200 */
[----:B------:R-:W-:Y:S01]  /*29890*/  LOP3.LUT R3, R10, R7, RZ, 0xc0, !PT ;  /* 0x000000070a037212 */ /* 0x000fe200078ec0ff */
[----:B--2---:R-:W-:-:S02]  /*298a0*/  IMAD R0, R5, R20, R16 ;  /* 0x0000001405007224 */ /* 0x004fc400078e0210 */
[----:B---3--:R-:W-:Y:S02]  /*298b0*/  IMAD R4, R4, R25, R13 ;  /* 0x0000001904047224 */ /* 0x008fe400078e020d */
[----:B------:R-:W-:Y:S01]  /*298c0*/  IMAD R3, R0, R18, R3 ;  /* 0x0000001200037224 */ /* 0x000fe200078e0203 */
[----:B------:R-:W-:Y:S01]  /*298d0*/  PRMT R0, R2, 0x7610, R0 ;  /* 0x0000761002007816 */ /* 0x000fe20000000000 */
[----:B------:R-:W-:-:S03]  /*298e0*/  IMAD.MOV.U32 R11, RZ, RZ, R14 ;  /* 0x000000ffff0b7224 */ /* 0x000fc600078e000e */
[----:B------:R-:W-:Y:S02]  /*298f0*/  SEL R5, R3, R4, !P3 ;  /* 0x0000000403057207 */ /* 0x000fe40005800000 */
[----:B------:R-:W-:-:S07]  /*29900*/  SEL R4, R4, R3, !P3 ;  /* 0x0000000304047207 */ /* 0x000fce0005800000 */
.L_x_554:
[----:B------:R-:W-:-:S08]  /*29910*/  NOP ;  /* 0x0000000000007918 */ /* 0x000fd00000000000 */
[----:B0-----:R-:W0:-:S00]  /*29920*/  USETMAXREG.DEALLOC.CTAPOOL 0x18 ;  /* 0x00000018000079c8 */ /* 0x001e0000080e0500 */
[----:B------:R-:W-:-:S13]  /*29930*/  ISETP.NE.AND P0, PT, RZ, UR8, PT ;  /* 0x00000008ff007c0c */ /* 0x000fda000bf05270 */
[----:B------:R-:W-:Y:S05]  /*29940*/  @P0 EXIT ;  /* 0x000000000000094d */ /* 0x000fea0003800000 */
[----:B0-----:R-:W-:Y:S01]  /*29950*/  LOP3.LUT P0, RZ, R0, 0xff, RZ, 0xc0, !PT ;  /* 0x000000ff00ff7812 */ /* 0x001fe2000780c0ff */
[----:B------:R-:W-:Y:S02]  /*29960*/  IMAD.MOV.U32 R0, RZ, RZ, 0x1 ;  /* 0x00000001ff007424 */ /* 0x000fe400078e00ff */
[----:B------:R-:W-:-:S10]  /*29970*/  IMAD.MOV.U32 R6, RZ, RZ, RZ ;  /* 0x000000ffff067224 */ /* 0x000fd400078e00ff */
[----:B------:R-:W-:Y:S05]  /*29980*/  @!P0 BRA `(.L_x_557) ;  /* 0x0000000c005c8947 */ /* 0x000fea0003800000 */
[----:B------:R-:W0:Y:S01]  /*29990*/  LDC R0, c[0x0][0x28c] ;  /* 0x0000a300ff007b82 */ /* 0x000e220000000800 */
[----:B------:R-:W1:Y:S01]  /*299a0*/  S2R R10, SR_CgaCtaId ;  /* 0x00000000000a7919 */ /* 0x000e620000008800 */
[----:B------:R-:W-:Y:S01]  /*299b0*/  ULDC UR5, c[0x0][0x658] ;  /* 0x0001960000057ab9 */ /* 0x000fe20000000800 */
[----:B------:R-:W-:Y:S01]  /*299c0*/  UMOV UR7, 0xffffffff ;  /* 0xffffffff00077882 */ /* 0x000fe20000000000 */
[----:B------:R-:W-:Y:S01]  /*299d0*/  ULDC UR6, c[0x0][0xc] ;  /* 0x0000030000067ab9 */ /* 0x000fe20000000800 */
[----:B------:R-:W-:Y:S01]  /*299e0*/  USHF.L.U32 UR9, UR7, UR5, URZ ;  /* 0x0000000507097299 */ /* 0x000fe2000800063f */
[----:B------:R-:W-:Y:S01]  /*299f0*/  BSSY B0, `(.L_x_557) ;  /* 0x00000d0000007945 */ /* 0x000fe20003800000 */
[----:B------:R-:W-:Y:S01]  /*29a00*/  UMOV UR8, 0x1 ;  /* 0x0000000100087882 */ /* 0x000fe20000000000 */
[----:B------:R-:W-:Y:S01]  /*29a10*/  ULDC UR7, c[0x0][0x10] ;  /* 0x0000040000077ab9 */ /* 0x000fe20000000800 */
[----:B------:R-:W-:Y:S01]  /*29a20*/  USHF.L.U32 UR5, UR8, UR5, URZ ;  /* 0x0000000508057299 */ /* 0x000fe2000800063f */
[----:B------:R-:W-:Y:S01]  /*29a30*/  IMAD.MOV.U32 R9, RZ, RZ, 0x1 ;  /* 0x00000001ff097424 */ /* 0x000fe200078e00ff */
[----:B------:R-:W-:Y:S01]  /*29a40*/  UIMAD.WIDE.U32 UR6, UR6, UR7, URZ ;  /* 0x00000007060672a5 */ /* 0x000fe2000f8e003f */
[----:B------:R-:W-:Y:S01]  /*29a50*/  IMAD.MOV.U32 R6, RZ, RZ, RZ ;  /* 0x000000ffff067224 */ /* 0x000fe200078e00ff */
[----:B------:R-:W-:Y:S01]  /*29a60*/  ULDC UR8, c[0x0][0x14] ;  /* 0x0000050000087ab9 */ /* 0x000fe20000000800 */
[----:B------:R-:W-:Y:S01]  /*29a70*/  ULDC UR4, c[0x0][0x600] ;  /* 0x0001800000047ab9 */ /* 0x000fe20000000800 */
[----:B------:R-:W-:-:S02]  /*29a80*/  UIMAD.WIDE.U32 UR22, UR6, UR8, URZ ;  /* 0x00000008061672a5 */ /* 0x000fc4000f8e003f */
[----:B------:R-:W-:Y:S02]  /*29a90*/  UIMAD UR16, UR7, UR8, URZ ;  /* 0x00000008071072a4 */ /* 0x000fe4000f8e023f */
[----:B------:R-:W-:Y:S02]  /*29aa0*/  ULOP3.LUT UR21, UR13, 0x2, URZ, 0xfc, !UPT ;  /* 0x000000020d157892 */ /* 0x000fe4000f8efc3f */
[----:B------:R-:W-:Y:S02]  /*29ab0*/  UIADD3 UR4, UR4, -0x1, URZ ;  /* 0xffffffff04047890 */ /* 0x000fe4000fffe03f */
[----:B------:R-:W-:Y:S01]  /*29ac0*/  ULOP3.LUT UR19, URZ, UR9, URZ, 0x33, !UPT ;  /* 0x000000093f137292 */ /* 0x000fe2000f8e333f */
[----:B0-----:R-:W-:Y:S01]  /*29ad0*/  VIADD R0, R0, 0x7f ;  /* 0x0000007f00007836 */ /* 0x001fe20000000000 */
[----:B------:R-:W-:Y:S01]  /*29ae0*/  UIADD3 UR16, UR23, UR16, URZ ;  /* 0x0000001017107290 */ /* 0x000fe2000fffe03f */
[----:B------:R-:W-:-:S03]  /*29af0*/  ULDC.64 UR24, c[0x0][0x198] ;  /* 0x0000660000187ab9 */ /* 0x000fc60000000a00 */
[----:B------:R-:W-:-:S04]  /*29b00*/  SHF.R.S32.HI R3, RZ, 0x1f, R0 ;  /* 0x0000001fff037819 */ /* 0x000fc80000011400 */
[----:B------:R-:W-:Y:S01]  /*29b10*/  LEA.HI R3, R3, R0, RZ, 0x7 ;  /* 0x0000000003037211 */ /* 0x000fe200078f38ff */
[C---:B-1----:R-:W-:Y:S02]  /*29b20*/  IMAD.SHL.U32 R16, R10.reuse, 0x100, RZ ;  /* 0x000001000a107824 */ /* 0x042fe400078e00ff */
[----:B------:R-:W-:Y:S01]  /*29b30*/  IMAD.SHL.U32 R10, R10, 0x8000, RZ ;  /* 0x000080000a0a7824 */ /* 0x000fe200078e00ff */
[----:B------:R-:W-:Y:S01]  /*29b40*/  SHF.R.S32.HI R7, RZ, 0x7, R3 ;  /* 0x00000007ff077819 */ /* 0x000fe20000011403 */
[----:B------:R-:W-:Y:S01]  /*29b50*/  IMAD.MOV.U32 R0, RZ, RZ, 0x1 ;  /* 0x00000001ff007424 */ /* 0x000fe200078e00ff */
[----:B------:R-:W-:Y:S02]  /*29b60*/  LOP3.LUT R16, R16, 0x100, RZ, 0xc0, !PT ;  /* 0x0000010010107812 */ /* 0x000fe400078ec0ff */
[----:B------:R-:W-:Y:S01]  /*29b70*/  LOP3.LUT R10, R10, 0x8000, RZ, 0xc0, !PT ;  /* 0x000080000a0a7812 */ /* 0x000fe200078ec0ff */
[----:B------:R-:W-:-:S07]  /*29b80*/  VIADD R17, R7, 0x1 ;  /* 0x0000000107117836 */ /* 0x000fce0000000000 */
.L_x_568:
[----:B------:R-:W-:-:S03]  /*29b90*/  UMOV UR6, 0xffffffff ;  /* 0xffffffff00067882 */ /* 0x000fc60000000000 */
[----:B------:R-:W-:Y:S05]  /*29ba0*/  BRA.DIV UR6, `(.L_x_558) ;  /* 0x0000000e06887947 */ /* 0x000fea000b800000 */
[----:B------:R-:W-:-:S13]  /*29bb0*/  ELECT P0, URZ, PT ;  /* 0x00000000003f782f */ /* 0x000fda0003800000 */
.L_x_577:
[----:B------:R-:W0:Y:S01]  /*29bc0*/  LDC R2, c[0x0][0x28c] ;  /* 0x0000a300ff027b82 */ /* 0x000e220000000800 */
[----:B------:R-:W-:Y:S01]  /*29bd0*/  BSSY B1, `(.L_x_559) ;  /* 0x000003a000017945 */ /* 0x000fe20003800000 */
[----:B0-----:R-:W-:-:S13]  /*29be0*/  ISETP.LT.OR P0, PT, R2, 0x1, !P0 ;  /* 0x000000010200780c */ /* 0x001fda0004701670 */
[----:B------:R-:W-:Y:S05]  /*29bf0*/  @P0 BRA `(.L_x_560) ;  /* 0x0000000000dc0947 */ /* 0x000fea0003800000 */
[----:B------:R-:W-:Y:S02]  /*29c00*/  IMAD R5, R5, 0x200, R16 ;  /* 0x0000020005057824 */ /* 0x000fe400078e0210 */
[----:B------:R-:W-:Y:S02]  /*29c10*/  IMAD.SHL.U32 R4, R4, 0x80, RZ ;  /* 0x0000008004047824 */ /* 0x000fe400078e00ff */
[----:B------:R-:W-:Y:S02]  /*29c20*/  IMAD.MOV.U32 R14, RZ, RZ, RZ ;  /* 0x000000ffff0e7224 */ /* 0x000fe400078e00ff */
[----:B------:R-:W-:Y:S02]  /*29c30*/  IMAD.MOV.U32 R2, RZ, RZ, R17 ;  /* 0x000000ffff027224 */ /* 0x000fe400078e0011 */
[----:B------:R-:W-:Y:S02]  /*29c40*/  IMAD.MOV.U32 R3, RZ, RZ, R0 ;  /* 0x000000ffff037224 */ /* 0x000fe400078e0000 */
[----:B------:R-:W-:-:S07]  /*29c50*/  IMAD.MOV.U32 R13, RZ, RZ, R6 ;  /* 0x000000ffff0d7224 */ /* 0x000fce00078e0006 */
.L_x_563:
[----:B------:R-:W0:Y:S01]  /*29c60*/  S2R R15, SR_CgaCtaId ;  /* 0x00000000000f7919 */ /* 0x000e220000008800 */
[----:B------:R-:W-:Y:S02]  /*29c70*/  MOV R8, 0x400 ;  /* 0x0000040000087802 */ /* 0x000fe40000000f00 */
[----:B------:R-:W-:Y:S02]  /*29c80*/  SHF.L.U32 R12, R3, 0x1f, RZ ;  /* 0x0000001f030c7819 */ /* 0x000fe400000006ff */
[----:B0-----:R-:W-:-:S05]  /*29c90*/  LEA R8, R15, R8, 0x18 ;  /* 0x000000080f087211 */ /* 0x001fca00078ec0ff */
[----:B------:R-:W-:-:S04]  /*29ca0*/  IMAD R15, R13, 0x8, R8 ;  /* 0x000000080d0f7824 */ /* 0x000fc800078e0208 */
[----:B------:R-:W0:Y:S02]  /*29cb0*/  SYNCS.PHASECHK.TRANS64.TRYWAIT P0, [R15+URZ+0x10], R12 ;  /* 0x0000100c0f0075a7 */ /* 0x000e24000800017f */
[----:B0-----:R-:W-:Y:S05]  /*29cc0*/  @!P0 BRA `(.L_x_561) ;  /* 0x0000000c00608947 */ /* 0x001fea0003800000 */
.L_x_578:
[----:B------:R-:W1:Y:S01]  /*29cd0*/  S2R R18, SR_TID.X ;  /* 0x0000000000127919 */ /* 0x000e620000002100 */
[----:B------:R-:W-:-:S04]  /*29ce0*/  UPRMT UR6, UR21, 0x9910, URZ ;  /* 0x0000991015067896 */ /* 0x000fc8000800003f */
[----:B------:R-:W-:Y:S01]  /*29cf0*/  UISETP.NE.AND UP0, UPT, UR6, 0x2, UPT ;  /* 0x000000020600788c */ /* 0x000fe2000bf05270 */
[----:B-1----:R-:W-:-:S13]  /*29d00*/  LOP3.LUT P0, RZ, R18, 0x7f, RZ, 0xc0, !PT ;  /* 0x0000007f12ff7812 */ /* 0x002fda000780c0ff */
[----:B0-----:R-:W0:Y:S02]  /*29d10*/  @!P0 LDC R12, c[0x0][0x500] ;  /* 0x00014000ff0c8b82 */ /* 0x001e240000000800 */
[----:B0-----:R0:W-:Y:S01]  /*29d20*/  @!P0 SYNCS.ARRIVE.TRANS64 RZ, [R15+URZ], R12 ;  /* 0x0000000c0fff89a7 */ /* 0x0011e2000800003f */
[----:B------:R-:W-:-:S13]  /*29d30*/  PLOP3.LUT P0, PT, PT, PT, UP0, 0x80, 0x0 ;  /* 0x000000000000781c */ /* 0x000fda0003f0f008 */
[----:B0-----:R-:W-:Y:S05]  /*29d40*/  @P0 BRA `(.L_x_562) ;  /* 0x0000000000040947 */ /* 0x001fea0003800000 */
[----:B------:R-:W-:Y:S01]  /*29d50*/  BPT.TRAP 0x1 ;  /* 0x000000040000795c */ /* 0x000fe20000300000 */
.L_x_562:
[C---:B------:R-:W-:Y:S01]  /*29d60*/  IMAD R12, R13.reuse, 0x4000, R8 ;  /* 0x000040000d0c7824 */ /* 0x040fe200078e0208 */
[----:B------:R-:W-:Y:S01]  /*29d70*/  R2UR UR18, R8 ;  /* 0x00000000081272ca */ /* 0x000fe200000e0000 */
[----:B------:R-:W-:Y:S01]  /*29d80*/  IMAD R8, R13, 0x10000, R10 ;  /* 0x000100000d087824 */ /* 0x000fe200078e020a */
[----:B------:R-:W-:Y:S01]  /*29d90*/  R2UR UR9, R15 ;  /* 0x000000000f0972ca */ /* 0x000fe200000e0000 */
[----:B------:R-:W-:Y:S01]  /*29da0*/  VIADD R2, R2, 0xffffffff ;  /* 0xffffffff02027836 */ /* 0x000fe20000000000 */
[----:B------:R-:W-:Y:S01]  /*29db0*/  R2UR UR7, R12 ;  /* 0x000000000c0772ca */ /* 0x000fe200000e0000 */
[----:B------:R-:W-:Y:S01]  /*29dc0*/  UIADD3 UR6, UP0, UR24, 0xf0, URZ ;  /* 0x000000f018067890 */ /* 0x000fe2000ff1e03f */
[----:B------:R-:W-:Y:S01]  /*29dd0*/  R2UR UR8, R8 ;  /* 0x00000000080872ca */ /* 0x000fe200000e0000 */
[----:B------:R-:W-:Y:S01]  /*29de0*/  UIADD3 UR26, UP1, UR24, 0x1f0, URZ ;  /* 0x000001f0181a7890 */ /* 0x000fe2000ff3e03f */
[----:B------:R-:W-:Y:S01]  /*29df0*/  R2UR UR11, R4 ;  /* 0x00000000040b72ca */ /* 0x000fe200000e0000 */
[----:B------:R-:W-:Y:S01]  /*29e00*/  VIADD R13, R13, 0x1 ;  /* 0x000000010d0d7836 */ /* 0x000fe20000000000 */
[----:B------:R-:W-:Y:S01]  /*29e10*/  R2UR UR10, R14 ;  /* 0x000000000e0a72ca */ /* 0x000fe200000e0000 */
[----:B------:R-:W-:Y:S01]  /*29e20*/  UIADD3.X UR27, URZ, UR25, URZ, UP1, !UPT ;  /* 0x000000193f1b7290 */ /* 0x000fe20008ffe43f */
[----:B------:R-:W-:Y:S01]  /*29e30*/  R2UR UR12, R11 ;  /* 0x000000000b0c72ca */ /* 0x000fe200000e0000 */
[----:B------:R-:W-:Y:S01]  /*29e40*/  UMOV UR14, 0x0 ;  /* 0x00000000000e7882 */ /* 0x000fe20000000000 */
[----:B------:R-:W-:Y:S01]  /*29e50*/  R2UR UR20, R5 ;  /* 0x00000000051472ca */ /* 0x000fe200000e0000 */
[----:B------:R-:W-:Y:S01]  /*29e60*/  UMOV UR15, 0x10000000 ;  /* 0x10000000000f7882 */ /* 0x000fe20000000000 */
[----:B------:R-:W-:Y:S01]  /*29e70*/  ISETP.GT.AND P1, PT, R2, 0x1, PT ;  /* 0x000000010200780c */ /* 0x000fe20003f24270 */
[----:B------:R-:W-:Y:S01]  /*29e80*/  UIADD3 UR17, UR7, 0x100, URZ ;  /* 0x0000010007117890 */ /* 0x000fe2000fffe03f */
[C---:B------:R-:W-:Y:S01]  /*29e90*/  ISETP.NE.AND P0, PT, R13.reuse, 0x2, PT ;  /* 0x000000020d00780c */ /* 0x040fe20003f05270 */
[----:B------:R-:W-:Y:S01]  /*29ea0*/  UIADD3.X UR7, URZ, UR25, URZ, UP0, !UPT ;  /* 0x000000193f077290 */ /* 0x000fe200087fe43f */
[----:B------:R-:W-:Y:S01]  /*29eb0*/  VIADD R14, R14, 0x80 ;  /* 0x000000800e0e7836 */ /* 0x000fe20000000000 */
[----:B------:R-:W-:Y:S01]  /*29ec0*/  UIADD3 UR18, UR18, 0x8100, UR8 ;  /* 0x0000810012127890 */ /* 0x000fe2000fffe008 */
[----:B------:R-:W-:Y:S01]  /*29ed0*/  SEL R8, RZ, 0x1, P0 ;  /* 0x00000001ff087807 */ /* 0x000fe20000000000 */
[----:B------:R-:W-:Y:S01]  /*29ee0*/  UMOV UR28, 0x30000 ;  /* 0x00030000001c7882 */ /* 0x000fe20000000000 */
[----:B------:R-:W-:Y:S01]  /*29ef0*/  UMOV UR8, UR17 ;  /* 0x0000001100087c82 */ /* 0x000fe20008000000 */
[----:B------:R-:W-:-:S02]  /*29f00*/  SEL R13, R13, RZ, P0 ;  /* 0x000000ff0d0d7207 */ /* 0x000fc40000000000 */
[----:B------:R-:W-:Y:S01]  /*29f10*/  LOP3.LUT R3, R3, R8, RZ, 0x3c, !PT ;  /* 0x0000000803037212 */ /* 0x000fe200078e3cff */
[----:B------:R0:W-:Y:S02]  /*29f20*/  UTMALDG.3D [UR8], [UR6], desc[UR14] ;  /* 0x00000e08060075b4 */ /* 0x0001e40008011000 */
[----:B0-----:R-:W-:Y:S01]  /*29f30*/  UMOV UR11, UR20 ;  /* 0x00000014000b7c82 */ /* 0x001fe20008000000 */
[----:B------:R-:W-:Y:S02]  /*29f40*/  UMOV UR8, UR18 ;  /* 0x0000001200087c82 */ /* 0x000fe40008000000 */
[----:B------:R0:W-:Y:S02]  /*29f50*/  UTMALDG.3D.MULTICAST [UR8], [UR26], UR28, desc[UR14] ;  /* 0x00000e081a0073b4 */ /* 0x0001e4000801181c */
[----:B0-----:R-:W-:Y:S05]  /*29f60*/  @P1 BRA `(.L_x_563) ;  /* 0xfffffffc003c1947 */ /* 0x001fea000383ffff */
.L_x_560:
[----:B------:R-:W-:Y:S05]  /*29f70*/  BSYNC B1 ;  /* 0x0000000000017941 */ /* 0x000fea0003800000 */
.L_x_559:
[----:B------:R-:W2:Y:S01]  /*29f80*/  LDL.LU R15, [R1+0x458] ;  /* 0x00045800010f7983 */ /* 0x000ea20000300800 */
[----:B------:R-:W-:Y:S01]  /*29f90*/  LOP3.LUT P2, RZ, R9, 0xff, RZ, 0xc0, !PT ;  /* 0x000000ff09ff7812 */ /* 0x000fe2000784c0ff */
[----:B------:R-:W-:Y:S01]  /*29fa0*/  IMAD.IADD R6, R7, 0x1, R6 ;  /* 0x0000000107067824 */ /* 0x000fe200078e0206 */
[----:B------:R-:W-:Y:S01]  /*29fb0*/  ULDC.64 UR6, c[0x0][0x650] ;  /* 0x0001940000067ab9 */ /* 0x000fe20000000a00 */
[----:B------:R-:W3:Y:S01]  /*29fc0*/  LDL.LU R12, [R1+0x45c] ;  /* 0x00045c00010c7983 */ /* 0x000ee20000300800 */
[----:B------:R-:W-:Y:S01]  /*29fd0*/  BSSY B1, `(.L_x_564) ;  /* 0x000006f000017945 */ /* 0x000fe20003800000 */
[----:B------:R-:W-:Y:S01]  /*29fe0*/  IMAD.MOV.U32 R4, RZ, RZ, -0x1 ;  /* 0xffffffffff047424 */ /* 0x000fe200078e00ff */
[----:B------:R-:W-:Y:S01]  /*29ff0*/  SHF.R.U32.HI R2, RZ, 0x1, R6 ;  /* 0x00000001ff027819 */ /* 0x000fe20000011606 */
[----:B------:R-:W-:Y:S01]  /*2a000*/  IMAD.MOV.U32 R5, RZ, RZ, -0x1 ;  /* 0xffffffffff057424 */ /* 0x000fe200078e00ff */
[----:B------:R-:W-:Y:S01]  /*2a010*/  ISETP.GT.U32.AND P0, PT, R6, 0x1, PT ;  /* 0x000000010600780c */ /* 0x000fe20003f04070 */
[----:B------:R-:W-:Y:S01]  /*2a020*/  IMAD.MOV.U32 R11, RZ, RZ, -0x1 ;  /* 0xffffffffff0b7424 */ /* 0x000fe200078e00ff */
[----:B------:R-:W-:-:S02]  /*2a030*/  LOP3.LUT R2, R2, 0x1, RZ, 0xc0, !PT ;  /* 0x0000000102027812 */ /* 0x000fc400078ec0ff */
[C---:B------:R-:W-:Y:S01]  /*2a040*/  ISETP.LT.U32.AND P0, PT, R7.reuse, 0x2, P0 ;  /* 0x000000020700780c */ /* 0x040fe20000701070 */
[----:B------:R-:W0:Y:S01]  /*2a050*/  @P2 S2R R3, SR_CgaCtaId ;  /* 0x0000000000032919 */ /* 0x000e220000008800 */
[----:B------:R-:W-:Y:S02]  /*2a060*/  ISETP.NE.U32.AND P1, PT, R2, 0x1, PT ;  /* 0x000000010200780c */ /* 0x000fe40003f25070 */
[----:B------:R-:W-:Y:S02]  /*2a070*/  @P2 MOV R2, 0x400 ;  /* 0x0000040000022802 */ /* 0x000fe40000000f00 */
[----:B------:R-:W-:Y:S02]  /*2a080*/  ISETP.GT.U32.AND P1, PT, R7, 0x1, !P1 ;  /* 0x000000010700780c */ /* 0x000fe40004f24070 */
[----:B------:R-:W-:Y:S02]  /*2a090*/  LOP3.LUT R6, R6, 0x1, RZ, 0xc0, !PT ;  /* 0x0000000106067812 */ /* 0x000fe400078ec0ff */
[----:B------:R-:W-:-:S02]  /*2a0a0*/  PRMT R9, RZ, 0x7610, R9 ;  /* 0x00007610ff097816 */ /* 0x000fc40000000009 */
[----:B0-----:R-:W-:Y:S02]  /*2a0b0*/  @P2 LEA R2, R3, R2, 0x18 ;  /* 0x0000000203022211 */ /* 0x001fe400078ec0ff */
[----:B------:R-:W-:Y:S02]  /*2a0c0*/  SEL R3, RZ, 0x1, !P0 ;  /* 0x00000001ff037807 */ /* 0x000fe40004000000 */
[----:B------:R0:W-:Y:S02]  /*2a0d0*/  @P2 SYNCS.ARRIVE.TRANS64.A1T0 RZ, [R2+URZ+0x38], RZ ;  /* 0x000038ff02ff29a7 */ /* 0x0001e4000810003f */
[----:B0-----:R-:W-:-:S04]  /*2a0e0*/  SEL R2, RZ, 0x1, !P1 ;  /* 0x00000001ff027807 */ /* 0x001fc80004800000 */
[----:B------:R-:W-:Y:S02]  /*2a0f0*/  LOP3.LUT R0, R2, R0, R3, 0x96, !PT ;  /* 0x0000000002007212 */ /* 0x000fe400078e9603 */
[----:B------:R-:W-:Y:S02]  /*2a100*/  PRMT R2, RZ, 0x7610, R2 ;  /* 0x00007610ff027816 */ /* 0x000fe40000000002 */
[----:B---3--:R-:W-:-:S04]  /*2a110*/  IADD3 R12, P0, R12, UR22, RZ ;  /* 0x000000160c0c7c10 */ /* 0x008fc8000ff1e0ff */
[----:B--2---:R-:W-:Y:S01]  /*2a120*/  IADD3.X R15, R15, UR16, RZ, P0, !PT ;  /* 0x000000100f0f7c10 */ /* 0x004fe200087fe4ff */
[----:B------:R0:W-:Y:S01]  /*2a130*/  STL [R1+0x45c], R12 ;  /* 0x00045c0c01007387 */ /* 0x0001e20000100800 */
[----:B------:R-:W-:-:S03]  /*2a140*/  ISETP.GE.U32.AND P0, PT, R12, UR6, PT ;  /* 0x000000060c007c0c */ /* 0x000fc6000bf06070 */
[----:B------:R0:W-:Y:S01]  /*2a150*/  STL [R1+0x458], R15 ;  /* 0x0004580f01007387 */ /* 0x0001e20000100800 */
[----:B------:R-:W-:-:S13]  /*2a160*/  ISETP.GE.U32.AND.EX P0, PT, R15, UR7, PT, P0 ;  /* 0x000000070f007c0c */ /* 0x000fda000bf06100 */
[----:B0-----:R-:W-:Y:S05]  /*2a170*/  @P0 BRA `(.L_x_565) ;  /* 0x0000000400500947 */ /* 0x001fea0003800000 */
[----:B------:R-:W0:Y:S01]  /*2a180*/  S2R R8, SR_CTAID.X ;  /* 0x0000000000087919 */ /* 0x000e220000002500 */
[----:B------:R-:W-:Y:S01]  /*2a190*/  ULDC UR6, c[0x0][0x150] ;  /* 0x0000540000067ab9 */ /* 0x000fe20000000800 */
[----:B------:R-:W1:Y:S01]  /*2a1a0*/  LDC R5, c[0x0][0x144] ;  /* 0x00005100ff057b82 */ /* 0x000e620000000800 */
[----:B------:R-:W-:Y:S01]  /*2a1b0*/  ULDC UR9, c[0x0][0x630] ;  /* 0x00018c0000097ab9 */ /* 0x000fe20000000800 */
[----:B------:R-:W2:Y:S06]  /*2a1c0*/  S2R R2, SR_CTAID.Y ;  /* 0x0000000000027919 */ /* 0x000eac0000002600 */
[----:B------:R-:W3:Y:S01]  /*2a1d0*/  LDC R13, c[0x0][0x148] ;  /* 0x00005200ff0d7b82 */ /* 0x000ee20000000800 */
[----:B0-----:R-:W-:-:S02]  /*2a1e0*/  I2FP.F32.U32 R3, R8 ;  /* 0x0000000800037245 */ /* 0x001fc40000201000 */
[----:B--2---:R-:W-:-:S03]  /*2a1f0*/  I2FP.F32.U32 R4, R2 ;  /* 0x0000000200047245 */ /* 0x004fc60000201000 */
[----:B------:R-:W-:Y:S01]  /*2a200*/  FMUL R3, R3, UR6 ;  /* 0x0000000603037c20 */ /* 0x000fe20008400000 */
[----:B------:R-:W-:Y:S02]  /*2a210*/  ULDC UR6, c[0x0][0x154] ;  /* 0x0000550000067ab9 */ /* 0x000fe40000000800 */
[----:B------:R-:W-:Y:S01]  /*2a220*/  FMUL R11, R4, UR6 ;  /* 0x00000006040b7c20 */ /* 0x000fe20008400000 */
[----:B------:R-:W-:Y:S02]  /*2a230*/  ULDC.64 UR6, c[0x0][0x628] ;  /* 0x00018a0000067ab9 */ /* 0x000fe40000000a00 */
[----:B------:R-:W0:Y:S01]  /*2a240*/  F2I.U32.TRUNC.NTZ R3, R3 ;  /* 0x0000000300037305 */ /* 0x000e22000020f000 */
[----:B------:R-:W-:-:S04]  /*2a250*/  ISETP.NE.U32.AND P0, PT, RZ, UR6, PT ;  /* 0x00000006ff007c0c */ /* 0x000fc8000bf05070 */
[----:B------:R-:W-:-:S03]  /*2a260*/  ISETP.NE.AND.EX P0, PT, RZ, UR7, PT, P0 ;  /* 0x00000007ff007c0c */ /* 0x000fc6000bf05300 */
[----:B------:R-:W2:Y:S01]  /*2a270*/  F2I.U32.TRUNC.NTZ R11, R11 ;  /* 0x0000000b000b7305 */ /* 0x000ea2000020f000 */
[----:B0-----:R-:W-:Y:S02]  /*2a280*/  IMAD.MOV R4, RZ, RZ, -R3 ;  /* 0x000000ffff047224 */ /* 0x001fe400078e0a03 */
[----:B------:R-:W-:Y:S02]  /*2a290*/  IMAD.MOV.U32 R3, RZ, RZ, R15 ;  /* 0x000000ffff037224 */ /* 0x000fe400078e000f */
[----:B-1----:R-:W-:Y:S02]  /*2a2a0*/  IMAD R8, R5, R4, R8 ;  /* 0x0000000405087224 */ /* 0x002fe400078e0208 */
[----:B--2---:R-:W-:-:S04]  /*2a2b0*/  IMAD.MOV R4, RZ, RZ, -R11 ;  /* 0x000000ffff047224 */ /* 0x004fc800078e0a0b */
[----:B---3--:R-:W-:Y:S02]  /*2a2c0*/  @P3 IMAD R8, R13, R4, R2 ;  /* 0x000000040d083224 */ /* 0x008fe400078e0202 */
[----:B------:R-:W-:Y:S01]  /*2a2d0*/  IMAD.MOV.U32 R2, RZ, RZ, R12 ;  /* 0x000000ffff027224 */ /* 0x000fe200078e000c */
[----:B------:R-:W-:Y:S06]  /*2a2e0*/  @!P0 BRA `(.L_x_566) ;  /* 0x0000000000288947 */ /* 0x000fec0003800000 */
[----:B------:R-:W-:Y:S02]  /*2a2f0*/  ULDC UR8, c[0x0][0x634] ;  /* 0x00018d0000087ab9 */ /* 0x000fe40000000800 */
[----:B------:R-:W-:-:S05]  /*2a300*/  IADD3 R3, P0, R12, UR8, RZ ;  /* 0x000000080c037c10 */ /* 0x000fca000ff1e0ff */
[----:B------:R-:W-:-:S04]  /*2a310*/  IMAD.X R11, RZ, RZ, R15, P0 ;  /* 0x000000ffff0b7224 */ /* 0x000fc800000e060f */
[----:B------:R-:W-:-:S04]  /*2a320*/  IMAD.WIDE.U32 R4, R11, UR6, RZ ;  /* 0x000000060b047c25 */ /* 0x000fc8000f8e00ff */
[----:B------:R-:W-:-:S04]  /*2a330*/  IMAD.WIDE.U32 R4, P0, R3, UR7, R4 ;  /* 0x0000000703047c25 */ /* 0x000fc8000f800004 */
[----:B------:R-:W-:-:S04]  /*2a340*/  IMAD.WIDE.U32 R2, R3, UR6, RZ ;  /* 0x0000000603027c25 */ /* 0x000fc8000f8e00ff */
[----:B------:R-:W-:Y:S01]  /*2a350*/  IMAD.MOV.U32 R2, RZ, RZ, R5 ;  /* 0x000000ffff027224 */ /* 0x000fe200078e0005 */
[----:B------:R-:W-:Y:S01]  /*2a360*/  IADD3 RZ, P1, R3, R4, RZ ;  /* 0x0000000403ff7210 */ /* 0x000fe20007f3e0ff */
[----:B------:R-:W-:-:S04]  /*2a370*/  IMAD.X R3, RZ, RZ, RZ, P0 ;  /* 0x000000ffff037224 */ /* 0x000fc800000e06ff */
[----:B------:R-:W-:-:S08]  /*2a380*/  IMAD.WIDE.U32.X R2, R11, UR7, R2, P1 ;  /* 0x000000070b027c25 */ /* 0x000fd000088e0402 */
.L_x_566:
[--C-:B------:R-:W-:Y:S01]  /*2a390*/  SHF.R.U64 R11, R2, UR9, R3.reuse ;  /* 0x00000009020b7c19 */ /* 0x100fe20008001203 */
[----:B------:R-:W-:Y:S01]  /*2a3a0*/  ULDC.64 UR6, c[0x0][0x620] ;  /* 0x0001880000067ab9 */ /* 0x000fe20000000a00 */
[----:B------:R-:W-:Y:S01]  /*2a3b0*/  SHF.R.U32.HI R2, RZ, UR9, R3 ;  /* 0x00000009ff027c19 */ /* 0x000fe20008011603 */
[----:B------:R-:W-:Y:S01]  /*2a3c0*/  IMAD.MOV.U32 R3, RZ, RZ, R15 ;  /* 0x000000ffff037224 */ /* 0x000fe200078e000f */
[----:B------:R-:W-:Y:S01]  /*2a3d0*/  IADD3 R13, P0, RZ, -R11, RZ ;  /* 0x8000000bff0d7210 */ /* 0x000fe20007f1e0ff */
[----:B------:R-:W-:-:S04]  /*2a3e0*/  ULDC.64 UR8, c[0x0][0x640] ;  /* 0x0001900000087ab9 */ /* 0x000fc80000000a00 */
[----:B------:R-:W-:Y:S01]  /*2a3f0*/  IMAD.X R2, RZ, RZ, ~R2, P0 ;  /* 0x000000ffff027224 */ /* 0x000fe200000e0e02 */
[----:B------:R-:W-:-:S03]  /*2a400*/  ISETP.NE.U32.AND P0, PT, RZ, UR8, PT ;  /* 0x00000008ff007c0c */ /* 0x000fc6000bf05070 */
[----:B------:R-:W-:Y:S01]  /*2a410*/  IMAD R2, R2, UR6, RZ ;  /* 0x0000000602027c24 */ /* 0x000fe2000f8e02ff */
[----:B------:R-:W-:-:S03]  /*2a420*/  ISETP.NE.AND.EX P0, PT, RZ, UR9, PT, P0 ;  /* 0x00000009ff007c0c */ /* 0x000fc6000bf05300 */
[----:B------:R-:W-:Y:S02]  /*2a430*/  IMAD R5, R13, UR7, R2 ;  /* 0x000000070d057c24 */ /* 0x000fe4000f8e0202 */
[----:B------:R-:W-:-:S04]  /*2a440*/  IMAD.MOV.U32 R2, RZ, RZ, R12 ;  /* 0x000000ffff027224 */ /* 0x000fc800078e000c */
[----:B------:R-:W-:Y:S01]  /*2a450*/  IMAD.WIDE.U32 R2, R13, UR6, R2 ;  /* 0x000000060d027c25 */ /* 0x000fe2000f8e0002 */
[----:B------:R-:W-:-:S03]  /*2a460*/  ULDC UR6, c[0x0][0x618] ;  /* 0x0001860000067ab9 */ /* 0x000fc60000000800 */
[----:B------:R-:W-:-:S05]  /*2a470*/  IMAD.IADD R3, R3, 0x1, R5 ;  /* 0x0000000103037824 */ /* 0x000fca00078e0205 */
[--C-:B------:R-:W-:Y:S02]  /*2a480*/  SHF.R.U64 R12, R2, UR6, R3.reuse ;  /* 0x00000006020c7c19 */ /* 0x100fe40008001203 */
[----:B------:R-:W-:Y:S01]  /*2a490*/  SHF.R.U32.HI R3, RZ, UR6, R3 ;  /* 0x00000006ff037c19 */ /* 0x000fe20008011603 */
[----:B------:R-:W-:-:S03]  /*2a4a0*/  ULDC UR6, c[0x0][0x608] ;  /* 0x0001820000067ab9 */ /* 0x000fc60000000800 */
[--C-:B------:R-:W-:Y:S02]  /*2a4b0*/  SHF.R.U64 R13, R12, UR6, R3.reuse ;  /* 0x000000060c0d7c19 */ /* 0x100fe40008001203 */
[----:B------:R-:W-:Y:S01]  /*2a4c0*/  SHF.R.U32.HI R2, RZ, UR6, R3 ;  /* 0x00000006ff027c19 */ /* 0x000fe20008011603 */
[----:B------:R-:W-:-:S03]  /*2a4d0*/  ULDC UR6, c[0x0][0x658] ;  /* 0x0001960000067ab9 */ /* 0x000fc60000000800 */
[--C-:B------:R-:W-:Y:S02]  /*2a4e0*/  SHF.R.U64 R14, R13, UR6, R2.reuse ;  /* 0x000000060d0e7c19 */ /* 0x100fe40008001202 */
[----:B------:R-:W-:-:S03]  /*2a4f0*/  SHF.R.U32.HI R15, RZ, UR6, R2 ;  /* 0x00000006ff0f7c19 */ /* 0x000fc60008011602 */
[----:B------:R-:W-:Y:S02]  /*2a500*/  IMAD.MOV.U32 R2, RZ, RZ, R14 ;  /* 0x000000ffff027224 */ /* 0x000fe400078e000e */
        /* <DEDUP_REMOVED lines=12> */
.L_x_567:
[----:B------:R-:W-:Y:S01]  /*2a5d0*/  ULDC UR6, c[0x0][0x648] ;  /* 0x0001920000067ab9 */ /* 0x000fe20000000800 */
[----:B------:R-:W-:Y:S02]  /*2a5e0*/  LOP3.LUT R13, R13, UR19, RZ, 0xc0, !PT ;  /* 0x000000130d0d7c12 */ /* 0x000fe4000f8ec0ff */
[----:B------:R-:W-:Y:S01]  /*2a5f0*/  SHF.R.U64 R2, R2, UR6, R3 ;  /* 0x0000000602027c19 */ /* 0x000fe20008001203 */
[----:B------:R-:W-:-:S04]  /*2a600*/  ULDC UR6, c[0x0][0x638] ;  /* 0x00018e0000067ab9 */ /* 0x000fc80000000800 */
[----:B------:R-:W-:Y:S02]  /*2a610*/  IMAD.MOV R3, RZ, RZ, -R2 ;  /* 0x000000ffff037224 */ /* 0x000fe400078e0a02 */
[----:B------:R-:W-:Y:S02]  /*2a620*/  IMAD R13, R2, UR5, R13 ;  /* 0x00000005020d7c24 */ /* 0x000fe4000f8e020d */
[----:B------:R-:W-:Y:S01]  /*2a630*/  IMAD R14, R3, UR6, R14 ;  /* 0x00000006030e7c24 */ /* 0x000fe2000f8e020e */
[----:B------:R-:W-:Y:S01]  /*2a640*/  ULDC UR6, c[0x0][0x610] ;  /* 0x0001840000067ab9 */ /* 0x000fe20000000800 */
[----:B------:R-:W-:Y:S01]  /*2a650*/  LOP3.LUT R3, R12, UR4, RZ, 0xc0, !PT ;  /* 0x000000040c037c12 */ /* 0x000fe2000f8ec0ff */
[----:B------:R-:W-:Y:S01]  /*2a660*/  IMAD R8, R13, UR6, R8 ;  /* 0x000000060d087c24 */ /* 0x000fe2000f8e0208 */
[----:B------:R-:W-:Y:S01]  /*2a670*/  ULDC UR6, c[0x0][0x600] ;  /* 0x0001800000067ab9 */ /* 0x000fe20000000800 */
[----:B------:R-:W-:Y:S02]  /*2a680*/  IMAD.MOV.U32 R2, RZ, RZ, 0x1 ;  /* 0x00000001ff027424 */ /* 0x000fe400078e00ff */
[----:B------:R-:W-:-:S05]  /*2a690*/  IMAD R3, R14, UR6, R3 ;  /* 0x000000060e037c24 */ /* 0x000fca000f8e0203 */
[----:B------:R-:W-:Y:S02]  /*2a6a0*/  SEL R5, R3, R8, !P3 ;  /* 0x0000000803057207 */ /* 0x000fe40005800000 */
[----:B------:R-:W-:-:S07]  /*2a6b0*/  SEL R4, R8, R3, !P3 ;  /* 0x0000000308047207 */ /* 0x000fce0005800000 */
.L_x_565:
[----:B------:R-:W-:Y:S05]  /*2a6c0*/  BSYNC B1 ;  /* 0x0000000000017941 */ /* 0x000fea0003800000 */
.L_x_564:
[----:B------:R-:W-:-:S13]  /*2a6d0*/  LOP3.LUT P0, RZ, R2, 0xff, RZ, 0xc0, !PT ;  /* 0x000000ff02ff7812 */ /* 0x000fda000780c0ff */
[----:B------:R-:W-:Y:S05]  /*2a6e0*/  @P0 BRA `(.L_x_568) ;  /* 0xfffffff400280947 */ /* 0x000fea000383ffff */
[----:B------:R-:W-:Y:S05]  /*2a6f0*/  BSYNC B0 ;  /* 0x0000000000007941 */ /* 0x000fea0003800000 */
.L_x_557:
[----:B------:R-:W-:-:S03]  /*2a700*/  UMOV UR6, 0xffffffff ;  /* 0xffffffff00067882 */ /* 0x000fc60000000000 */
[----:B------:R-:W-:Y:S05]  /*2a710*/  BRA.DIV UR6, `(.L_x_569) ;  /* 0x0000000206e07947 */ /* 0x000fea000b800000 */
[----:B------:R-:W-:-:S13]  /*2a720*/  ELECT P0, URZ, PT ;  /* 0x00000000003f782f */ /* 0x000fda0003800000 */
.L_x_581:
[----:B------:R-:W-:Y:S04]  /*2a730*/  BSSY B0, `(.L_x_570) ;  /* 0x000001a000007945 */ /* 0x000fe80003800000 */
[----:B------:R-:W-:Y:S05]  /*2a740*/  @!P0 BRA `(.L_x_571) ;  /* 0x0000000000608947 */ /* 0x000fea0003800000 */
[----:B------:R-:W-:-:S04]  /*2a750*/  ULOP3.LUT UR6, UR13, 0x2, URZ, 0xfc, !UPT ;  /* 0x000000020d067892 */ /* 0x000fc8000f8efc3f */
[----:B------:R-:W-:-:S06]  /*2a760*/  UISETP.NE.AND UP0, UPT, UR6, 0x3, UPT ;  /* 0x000000030600788c */ /* 0x000fcc000bf05270 */
[----:B------:R-:W-:-:S13]  /*2a770*/  PLOP3.LUT P0, PT, PT, PT, UP0, 0x80, 0x0 ;  /* 0x000000000000781c */ /* 0x000fda0003f0f008 */
[----:B------:R-:W-:Y:S05]  /*2a780*/  @!P0 BRA `(.L_x_572) ;  /* 0x0000000000048947 */ /* 0x000fea0003800000 */
[----:B------:R-:W-:Y:S01]  /*2a790*/  BPT.TRAP 0x1 ;  /* 0x000000040000795c */ /* 0x000fe20000300000 */
.L_x_572:
[----:B------:R-:W0:Y:S01]  /*2a7a0*/  S2R R3, SR_CgaCtaId ;  /* 0x0000000000037919 */ /* 0x000e220000008800 */
[----:B------:R-:W-:-:S04]  /*2a7b0*/  MOV R2, 0x400 ;  /* 0x0000040000027802 */ /* 0x000fc80000000f00 */
[----:B0-----:R-:W-:Y:S02]  /*2a7c0*/  LEA R3, R3, R2, 0x18 ;  /* 0x0000000203037211 */ /* 0x001fe400078ec0ff */
[----:B------:R-:W-:-:S03]  /*2a7d0*/  SHF.L.U32 R2, R0, 0x1f, RZ ;  /* 0x0000001f00027819 */ /* 0x000fc600000006ff */
[----:B------:R-:W-:-:S04]  /*2a7e0*/  VIADD R3, R3, 0x10 ;  /* 0x0000001003037836 */ /* 0x000fc80000000000 */
[----:B------:R-:W-:-:S04]  /*2a7f0*/  IMAD R5, R6, 0x8, R3 ;  /* 0x0000000806057824 */ /* 0x000fc800078e0203 */
[----:B------:R-:W0:Y:S02]  /*2a800*/  SYNCS.PHASECHK.TRANS64.TRYWAIT P0, [R5+URZ], R2 ;  /* 0x00000002050075a7 */ /* 0x000e24000800017f */
[----:B0-----:R-:W-:Y:S05]  /*2a810*/  @!P0 BRA `(.L_x_573) ;  /* 0x0000000000c08947 */ /* 0x001fea0003800000 */
.L_x_582:
[----:B------:R-:W-:-:S05]  /*2a820*/  VIADD R6, R6, 0x1 ;  /* 0x0000000106067836 */ /* 0x000fca0000000000 */
[----:B------:R-:W-:-:S04]  /*2a830*/  ISETP.NE.AND P0, PT, R6, 0x2, PT ;  /* 0x000000020600780c */ /* 0x000fc80003f05270 */
[----:B0-----:R-:W-:Y:S02]  /*2a840*/  SEL R5, RZ, 0x1, P0 ;  /* 0x00000001ff057807 */ /* 0x001fe40000000000 */
[----:B------:R-:W-:Y:S02]  /*2a850*/  SEL R6, R6, RZ, P0 ;  /* 0x000000ff06067207 */ /* 0x000fe40000000000 */
[----:B------:R-:W-:-:S03]  /*2a860*/  LOP3.LUT R0, R0, R5, RZ, 0x3c, !PT ;  /* 0x0000000500007212 */ /* 0x000fc600078e3cff */
[----:B------:R-:W-:Y:S01]  /*2a870*/  IMAD R3, R6, 0x8, R3 ;  /* 0x0000000806037824 */ /* 0x000fe200078e0203 */
[----:B------:R-:W-:-:S07]  /*2a880*/  SHF.L.U32 R0, R0, 0x1f, RZ ;  /* 0x0000001f00007819 */ /* 0x000fce00000006ff */
.L_x_574:
[----:B0-----:R0:W1:Y:S02]  /*2a890*/  SYNCS.PHASECHK.TRANS64.TRYWAIT P0, [R3+URZ], R0 ;  /* 0x00000000030075a7 */ /* 0x001064000800017f */
[----:B-1----:R-:W-:Y:S05]  /*2a8a0*/  @!P0 NANOSLEEP.SYNCS 0x989680 ;  /* 0x009896800000895d */ /* 0x002fea0003900000 */
[----:B------:R-:W1:Y:S02]  /*2a8b0*/  @!P0 SYNCS.PHASECHK.TRANS64 P0, [R3+URZ], R0 ;  /* 0x00000000030085a7 */ /* 0x000e64000800007f */
[----:B-1----:R-:W-:Y:S05]  /*2a8c0*/  @!P0 BRA `(.L_x_574) ;  /* 0xfffffffc00f08947 */ /* 0x002fea000383ffff */
.L_x_571:
[----:B------:R-:W-:Y:S05]  /*2a8d0*/  BSYNC B0 ;  /* 0x0000000000007941 */ /* 0x000fea0003800000 */
.L_x_570:
[----:B------:R-:W-:Y:S05]  /*2a8e0*/  EXIT ;  /* 0x000000000000794d */ /* 0x000fea0003800000 */
.L_x_21:
[----:B--2---:R-:W-:-:S04]  /*2a8f0*/  IMAD.U32 R3, RZ, RZ, UR6 ;  /* 0x00000006ff037e24 */ /* 0x004fc8000f8e00ff */
[----:B------:R2:W3:Y:S03]  /*2a900*/  SYNCS.PHASECHK.TRANS64.TRYWAIT P0, [R3+URZ], R0 ;  /* 0x00000000030075a7 */ /* 0x0004e6000800017f */
[----:B---3--:R-:W-:Y:S05]  /*2a910*/  @!P0 NANOSLEEP.SYNCS 0x989680 ;  /* 0x009896800000895d */ /* 0x008fea0003900000 */
[----:B------:R-:W3:Y:S02]  /*2a920*/  @!P0 SYNCS.PHASECHK.TRANS64 P0, [R3+URZ], R0 ;  /* 0x00000000030085a7 */ /* 0x000ee4000800007f */
[----:B---3--:R-:W-:Y:S05]  /*2a930*/  @!P0 BRA `(.L_x_21) ;  /* 0xfffffffc00ec8947 */ /* 0x008fea000383ffff */
[----:B------:R-:W-:Y:S05]  /*2a940*/  BRA `(.L_x_20) ;  /* 0xfffffd8400147947 */ /* 0x000fea000383ffff */
.L_x_27:
[----:B-----5:R2:W-:Y:S02]  /*2a950*/  STL [R1+0x470], R2 ;  /* 0x0004700201007387 */ /* 0x0205e40000100800 */
[----:B--2---:R-:W-:-:S04]  /*2a960*/  IMAD.U32 R2, RZ, RZ, UR16 ;  /* 0x00000010ff027e24 */ /* 0x004fc8000f8e00ff */
[----:B------:R2:W3:Y:S03]  /*2a970*/  SYNCS.PHASECHK.TRANS64.TRYWAIT P0, [R2+URZ], R0 ;  /* 0x00000000020075a7 */ /* 0x0004e6000800017f */
[----:B---3--:R-:W-:Y:S05]  /*2a980*/  @!P0 NANOSLEEP.SYNCS 0x989680 ;  /* 0x009896800000895d */ /* 0x008fea0003900000 */
[----:B------:R2:W3:Y:S02]  /*2a990*/  @!P0 SYNCS.PHASECHK.TRANS64 P0, [R2+URZ], R0 ;  /* 0x00000000020085a7 */ /* 0x0004e4000800007f */
[----:B--2---:R2:W5:Y:S02]  /*2a9a0*/  LDL.LU R2, [R1+0x470] ;  /* 0x0004700001027983 */ /* 0x0045640000300800 */
[----:B--23--:R-:W-:Y:S05]  /*2a9b0*/  @!P0 BRA `(.L_x_27) ;  /* 0xfffffffc00e48947 */ /* 0x00cfea000383ffff */
[----:B------:R-:W-:Y:S05]  /*2a9c0*/  BRA `(.L_x_26) ;  /* 0xfffffde400c87947 */ /* 0x000fea000383ffff */
.L_x_558:
[----:B------:R-:W-:Y:S01]  /*2a9d0*/  BSSY B1, `(.L_x_575) ;  /* 0x0000006000017945 */ /* 0x000fe20003800000 */
[----:B------:R-:W-:-:S07]  /*2a9e0*/  IMAD.MOV.U32 R2, RZ, RZ, -0x1 ;  /* 0xffffffffff027424 */ /* 0x000fce00078e00ff */
[----:B------:R-:W-:Y:S05]  /*2a9f0*/  WARPSYNC.COLLECTIVE R2, `(.L_x_576) ;  /* 0x00000000020c7348 */ /* 0x000fea0003c00000 */
[----:B------:R-:W-:Y:S02]  /*2aa00*/  ELECT P0, UR62, PT ;  /* 0x00000000003e782f */ /* 0x000fe40003800000 */
[----:B------:R-:W-:Y:S01]  /*2aa10*/  MOV R2, UR62 ;  /* 0x0000003e00027c02 */ /* 0x000fe20008000f00 */
[----:B------:R-:W-:Y:S10]  /*2aa20*/  ENDCOLLECTIVE ;  /* 0x000000000000791b */ /* 0x000ff40003800000 */
.L_x_576:
[----:B------:R-:W-:Y:S05]  /*2aa30*/  BSYNC B1 ;  /* 0x0000000000017941 */ /* 0x000fea0003800000 */
.L_x_575:
[----:B------:R-:W-:Y:S05]  /*2aa40*/  BRA `(.L_x_577) ;  /* 0xfffffff0005c7947 */ /* 0x000fea000383ffff */
.L_x_561:
[----:B0-----:R0:W1:Y:S02]  /*2aa50*/  SYNCS.PHASECHK.TRANS64.TRYWAIT P0, [R15+URZ+0x10], R12 ;  /* 0x0000100c0f0075a7 */ /* 0x001064000800017f */
[----:B-1----:R-:W-:Y:S05]  /*2aa60*/  @!P0 NANOSLEEP.SYNCS 0x989680 ;  /* 0x009896800000895d */ /* 0x002fea0003900000 */
[----:B------:R-:W1:Y:S02]  /*2aa70*/  @!P0 SYNCS.PHASECHK.TRANS64 P0, [R15+URZ+0x10], R12 ;  /* 0x0000100c0f0085a7 */ /* 0x000e64000800007f */
[----:B-1----:R-:W-:Y:S05]  /*2aa80*/  @!P0 BRA `(.L_x_561) ;  /* 0xfffffffc00f08947 */ /* 0x002fea000383ffff */
[----:B------:R-:W-:Y:S05]  /*2aa90*/  BRA `(.L_x_578) ;  /* 0xfffffff0008c7947 */ /* 0x000fea000383ffff */
.L_x_569:
[----:B------:R-:W-:Y:S01]  /*2aaa0*/  BSSY B0, `(.L_x_579) ;  /* 0x0000006000007945 */ /* 0x000fe20003800000 */
[----:B------:R-:W-:-:S07]  /*2aab0*/  IMAD.MOV.U32 R2, RZ, RZ, -0x1 ;  /* 0xffffffffff027424 */ /* 0x000fce00078e00ff */
[----:B------:R-:W-:Y:S05]  /*2aac0*/  WARPSYNC.COLLECTIVE R2, `(.L_x_580) ;  /* 0x00000000020c7348 */ /* 0x000fea0003c00000 */
[----:B------:R-:W-:Y:S02]  /*2aad0*/  ELECT P0, UR62, PT ;  /* 0x00000000003e782f */ /* 0x000fe40003800000 */
[----:B------:R-:W-:Y:S01]  /*2aae0*/  MOV R2, UR62 ;  /* 0x0000003e00027c02 */ /* 0x000fe20008000f00 */
[----:B------:R-:W-:Y:S10]  /*2aaf0*/  ENDCOLLECTIVE ;  /* 0x000000000000791b */ /* 0x000ff40003800000 */
.L_x_580:
[----:B------:R-:W-:Y:S05]  /*2ab00*/  BSYNC B0 ;  /* 0x0000000000007941 */ /* 0x000fea0003800000 */
.L_x_579:
[----:B------:R-:W-:Y:S05]  /*2ab10*/  BRA `(.L_x_581) ;  /* 0xfffffffc00047947 */ /* 0x000fea000383ffff */
.L_x_573:
[----:B0-----:R0:W1:Y:S02]  /*2ab20*/  SYNCS.PHASECHK.TRANS64.TRYWAIT P0, [R5+URZ], R2 ;  /* 0x00000002050075a7 */ /* 0x001064000800017f */
[----:B-1----:R-:W-:Y:S05]  /*2ab30*/  @!P0 NANOSLEEP.SYNCS 0x989680 ;  /* 0x009896800000895d */ /* 0x002fea0003900000 */
[----:B------:R-:W1:Y:S02]  /*2ab40*/  @!P0 SYNCS.PHASECHK.TRANS64 P0, [R5+URZ], R2 ;  /* 0x00000002050085a7 */ /* 0x000e64000800007f */
[----:B-1----:R-:W-:Y:S05]  /*2ab50*/  @!P0 BRA `(.L_x_573) ;  /* 0xfffffffc00f08947 */ /* 0x002fea000383ffff */
[----:B------:R-:W-:Y:S05]  /*2ab60*/  BRA `(.L_x_582) ;  /* 0xfffffffc002c7947 */ /* 0x000fea000383ffff */
.L_x_583:
[----:B------:R-:W-:-:S00]  /*2ab70*/  BRA `(.L_x_583) ;  /* 0xfffffffc00fc7947 */ /* 0x000fc0000383ffff */
[----:B------:R-:W-:-:S00]  /*2ab80*/  NOP ;  /* 0x0000000000007918 */ /* 0x000fc00000000000 */
[----:B------:R-:W-:-:S00]  /*2ab90*/  NOP ;  /* 0x0000000000007918 */ /* 0x000fc00000000000 */
[----:B------:R-:W-:-:S00]  /*2aba0*/  NOP ;  /* 0x0000000000007918 */ /* 0x000fc00000000000 */
[----:B------:R-:W-:-:S00]  /*2abb0*/  NOP ;  /* 0x0000000000007918 */ /* 0x000fc00000000000 */
[----:B------:R-:W-:-:S00]  /*2abc0*/  NOP ;  /* 0x0000000000007918 */ /* 0x000fc00000000000 */
[----:B------:R-:W-:-:S00]  /*2abd0*/  NOP ;  /* 0x0000000000007918 */ /* 0x000fc00000000000 */
[----:B------:R-:W-:-:S00]  /*2abe0*/  NOP ;  /* 0x0000000000007918 */ /* 0x000fc00000000000 */
[----:B------:R-:W-:-:S00]  /*2abf0*/  NOP ;  /* 0x0000000000007918 */ /* 0x000fc00000000000 */
.L_x_584:


//--------------------- .nv.shared._ZN7cutlass13device_kernelINS_4gemm6kernel13GemmUniversalIN4cute5tupleIJiiiiEEENS1_10collective13CollectiveMmaINS1_37MainloopSm90TmaGmmaWarpSpecializedFP8ILi2ENS5_IJNS4_1CILi2EEENSA_ILi1EEESC_EEENS1_35KernelTmaWarpSpecializedCooperativeEEENS5_IJNSA_ILi128EEENSA_ILi512EEESG_EEENS_12float_e4m3_tENS5_IJlSC_lEEESJ_SK_NS4_8TiledMMAINS4_8MMA_AtomIJNS4_4SM904GMMA31MMA_64x256x32_F32E4M3E4M3_SS_TNILNSO_7ScaleInE1ELSQ_1EEEEEENS4_6LayoutISD_NS5_IJSC_NSA_ILi0EEESU_EEEEENS5_IJNS4_10UnderscoreESX_SX_EEEEENS4_13SM90_TMA_LOADENS4_14ComposedLayoutINS4_7SwizzleILi3ELi4ELi3EEENS4_18smem_ptr_flag_bitsILi8EEENST_INS5_IJNSA_ILi8EEESG_EEENS5_IJSG_SC_EEEEEEEvNS4_8identityENS4_23SM90_TMA_LOAD_MULTICASTES1A_vS1B_EENS_8epilogue10collective6detail29Sm90TmaWarpSpecializedAdapterINS1F_15DefaultEpilogueISJ_SK_SK_NS1E_6thread17LinearCombinationISJ_Li1EffLNS1J_9ScaleType4KindE0ELNS_15FloatRoundStyleE2ESJ_EENS1_15EpilogueDefaultEEEEEvvEEEEvNT_6ParamsE --------------------------
	.section	.nv.shared._ZN7cutlass13device_kernelINS_4gemm6kernel13GemmUniversalIN4cute5tupleIJiiiiEEENS1_10collective13CollectiveMmaINS1_37MainloopSm90TmaGmmaWarpSpecializedFP8ILi2ENS5_IJNS4_1CILi2EEENSA_ILi1EEESC_EEENS1_35KernelTmaWarpSpecializedCooperativeEEENS5_IJNSA_ILi128EEENSA_ILi512EEESG_EEENS_12float_e4m3_tENS5_IJlSC_lEEESJ_SK_NS4_8TiledMMAINS4_8MMA_AtomIJNS4_4SM904GMMA31MMA_64x256x32_F32E4M3E4M3_SS_TNILNSO_7ScaleInE1ELSQ_1EEEEEENS4_6LayoutISD_NS5_IJSC_NSA_ILi0EEESU_EEEEENS5_IJNS4_10UnderscoreESX_SX_EEEEENS4_13SM90_TMA_LOADENS4_14ComposedLayoutINS4_7SwizzleILi3ELi4ELi3EEENS4_18smem_ptr_flag_bitsILi8EEENST_INS5_IJNSA_ILi8EEESG_EEENS5_IJSG_SC_EEEEEEEvNS4_8identityENS4_23SM90_TMA_LOAD_MULTICASTES1A_vS1B_EENS_8epilogue10collective6detail29Sm90TmaWarpSpecializedAdapterINS1F_15DefaultEpilogueISJ_SK_SK_NS1E_6thread17LinearCombinationISJ_Li1EffLNS1J_9ScaleType4KindE0ELNS_15FloatRoundStyleE2ESJ_EENS1_15EpilogueDefaultEEEEEvvEEEEvNT_6ParamsE,"aw",@nobits
	.sectionflags	@""
	.align	16
	.zero		1024


//--------------------- .nv.shared.reserved.0     --------------------------
	.section	.nv.shared.reserved.0,"aw",@nobits
	.weak		__nv_reservedSMEM_offset_0_alias
	.size		__nv_reservedSMEM_offset_0_alias, 0, 0
	.other		__nv_reservedSMEM_offset_0_alias,@"STO_CUDA_RESERVED_SHARED STV_DEFAULT"
__nv_reservedSMEM_offset_0_alias:
	.zero		0


//--------------------- .nv.global                --------------------------
	.section	.nv.global,"aw",@nobits
.nv.global:
	.type		_ZN39_INTERNAL_47889fd5_4_k_cu_25661d55_86464cute1_E,@object
	.size		_ZN39_INTERNAL_47889fd5_4_k_cu_25661d55_86464cute1_E,(_ZN39_INTERNAL_47889fd5_4_k_cu_25661d55_86464cuda3std3__45__cpo6cbeginE - _ZN39_INTERNAL_47889fd5_4_k_cu_25661d55_86464cute1_E)
_ZN39_INTERNAL_47889fd5_4_k_cu_25661d55_86464cute1_E:
	.zero		1
	.type		_ZN39_INTERNAL_47889fd5_4_k_cu_25661d55_86464cuda3std3__45__cpo6cbeginE,@object
	.size		_ZN39_INTERNAL_47889fd5_4_k_cu_25661d55_86464cuda3std3__45__cpo6cbeginE,(_ZN39_INTERNAL_47889fd5_4_k_cu_25661d55_86464cuda3std3__48in_placeE - _ZN39_INTERNAL_47889fd5_4_k_cu_25661d55_86464cuda3std3__45__cpo6cbeginE)
_ZN39_INTERNAL_47889fd5_4_k_cu_25661d55_86464cuda3std3__45__cpo6cbeginE:
	.zero		1
	.type		_ZN39_INTERNAL_47889fd5_4_k_cu_25661d55_86464cuda3std3__48in_placeE,@object
	.size		_ZN39_INTERNAL_47889fd5_4_k_cu_25661d55_86464cuda3std3__48in_placeE,(_ZN39_INTERNAL_47889fd5_4_k_cu_25661d55_86464cuda3std6ranges3__45__cpo9iter_moveE - _ZN39_INTERNAL_47889fd5_4_k_cu_25661d55_86464cuda3std3__48in_placeE)
_ZN39_INTERNAL_47889fd5_4_k_cu_25661d55_86464cuda3std3__48in_placeE:
	.zero		1
	.type		_ZN39_INTERNAL_47889fd5_4_k_cu_25661d55_86464cuda3std6ranges3__45__cpo9iter_moveE,@object
	.size		_ZN39_INTERNAL_47889fd5_4_k_cu_25661d55_86464cuda3std6ranges3__45__cpo9iter_moveE,(_ZN39_INTERNAL_47889fd5_4_k_cu_25661d55_86464cuda3std3__45__cpo5beginE - _ZN39_INTERNAL_47889fd5_4_k_cu_25661d55_86464cuda3std6ranges3__45__cpo9iter_moveE)
_ZN39_INTERNAL_47889fd5_4_k_cu_25661d55_86464cuda3std6ranges3__45__cpo9iter_moveE:
	.zero		1
	.type		_ZN39_INTERNAL_47889fd5_4_k_cu_25661d55_86464cuda3std3__45__cpo5beginE,@object
	.size		_ZN39_INTERNAL_47889fd5_4_k_cu_25661d55_86464cuda3std3__45__cpo5beginE,(_ZN39_INTERNAL_47889fd5_4_k_cu_25661d55_86464cuda3std3__441_GLOBAL__N__47889fd5_4_k_cu_25661d55_86466ignoreE - _ZN39_INTERNAL_47889fd5_4_k_cu_25661d55_86464cuda3std3__45__cpo5beginE)
_ZN39_INTERNAL_47889fd5_4_k_cu_25661d55_86464cuda3std3__45__cpo5beginE:
	.zero		1
	.type		_ZN39_INTERNAL_47889fd5_4_k_cu_25661d55_86464cuda3std3__441_GLOBAL__N__47889fd5_4_k_cu_25661d55_86466ignoreE,@object
	.size		_ZN39_INTERNAL_47889fd5_4_k_cu_25661d55_86464cuda3std3__441_GLOBAL__N__47889fd5_4_k_cu_25661d55_86466ignoreE,(_ZN39_INTERNAL_47889fd5_4_k_cu_25661d55_86464cute7productE - _ZN39_INTERNAL_47889fd5_4_k_cu_25661d55_86464cuda3std3__441_GLOBAL__N__47889fd5_4_k_cu_25661d55_86466ignoreE)
_ZN39_INTERNAL_47889fd5_4_k_cu_25661d55_86464cuda3std3__441_GLOBAL__N__47889fd5_4_k_cu_25661d55_86466ignoreE:
	.zero		1
	.type		_ZN39_INTERNAL_47889fd5_4_k_cu_25661d55_86464cute7productE,@object
	.size		_ZN39_INTERNAL_47889fd5_4_k_cu_25661d55_86464cute7productE,(_ZN39_INTERNAL_47889fd5_4_k_cu_25661d55_86464cuda3std3__45__cpo3endE - _ZN39_INTERNAL_47889fd5_4_k_cu_25661d55_86464cute7productE)
_ZN39_INTERNAL_47889fd5_4_k_cu_25661d55_86464cute7productE:
	.zero		1
	.type		_ZN39_INTERNAL_47889fd5_4_k_cu_25661d55_86464cuda3std3__45__cpo3endE,@object
	.size		_ZN39_INTERNAL_47889fd5_4_k_cu_25661d55_86464cuda3std3__45__cpo3endE,(_ZN39_INTERNAL_47889fd5_4_k_cu_25661d55_86464cuda3std3__419piecewise_constructE - _ZN39_INTERNAL_47889fd5_4_k_cu_25661d55_86464cuda3std3__45__cpo3endE)
_ZN39_INTERNAL_47889fd5_4_k_cu_25661d55_86464cuda3std3__45__cpo3endE:
	.zero		1
	.type		_ZN39_INTERNAL_47889fd5_4_k_cu_25661d55_86464cuda3std3__419piecewise_constructE,@object
	.size		_ZN39_INTERNAL_47889fd5_4_k_cu_25661d55_86464cuda3std3__419piecewise_constructE,(_ZN39_INTERNAL_47889fd5_4_k_cu_25661d55_86464cuda3std3__45__cpo4cendE - _ZN39_INTERNAL_47889fd5_4_k_cu_25661d55_86464cuda3std3__419piecewise_constructE)
_ZN39_INTERNAL_47889fd5_4_k_cu_25661d55_86464cuda3std3__419piecewise_constructE:
	.zero		1
	.type		_ZN39_INTERNAL_47889fd5_4_k_cu_25661d55_86464cuda3std3__45__cpo4cendE,@object
	.size		_ZN39_INTERNAL_47889fd5_4_k_cu_25661d55_86464cuda3std3__45__cpo4cendE,(_ZN39_INTERNAL_47889fd5_4_k_cu_25661d55_86464cuda3std6ranges3__45__cpo4swapE - _ZN39_INTERNAL_47889fd5_4_k_cu_25661d55_86464cuda3std3__45__cpo4cendE)
_ZN39_INTERNAL_47889fd5_4_k_cu_25661d55_86464cuda3std3__45__cpo4cendE:
	.zero		1
	.type		_ZN39_INTERNAL_47889fd5_4_k_cu_25661d55_86464cuda3std6ranges3__45__cpo4swapE,@object
	.size		_ZN39_INTERNAL_47889fd5_4_k_cu_25661d55_86464cuda3std6ranges3__45__cpo4swapE,(.L_7 - _ZN39_INTERNAL_47889fd5_4_k_cu_25661d55_86464cuda3std6ranges3__45__cpo4swapE)
_ZN39_INTERNAL_47889fd5_4_k_cu_25661d55_86464cuda3std6ranges3__45__cpo4swapE:
	.zero		1
.L_7:


//--------------------- .nv.constant0._ZN7cutlass13device_kernelINS_4gemm6kernel13GemmUniversalIN4cute5tupleIJiiiiEEENS1_10collective13CollectiveMmaINS1_37MainloopSm90TmaGmmaWarpSpecializedFP8ILi2ENS5_IJNS4_1CILi2EEENSA_ILi1EEESC_EEENS1_35KernelTmaWarpSpecializedCooperativeEEENS5_IJNSA_ILi128EEENSA_ILi512EEESG_EEENS_12float_e4m3_tENS5_IJlSC_lEEESJ_SK_NS4_8TiledMMAINS4_8MMA_AtomIJNS4_4SM904GMMA31MMA_64x256x32_F32E4M3E4M3_SS_TNILNSO_7ScaleInE1ELSQ_1EEEEEENS4_6LayoutISD_NS5_IJSC_NSA_ILi0EEESU_EEEEENS5_IJNS4_10UnderscoreESX_SX_EEEEENS4_13SM90_TMA_LOADENS4_14ComposedLayoutINS4_7SwizzleILi3ELi4ELi3EEENS4_18smem_ptr_flag_bitsILi8EEENST_INS5_IJNSA_ILi8EEESG_EEENS5_IJSG_SC_EEEEEEEvNS4_8identityENS4_23SM90_TMA_LOAD_MULTICASTES1A_vS1B_EENS_8epilogue10collective6detail29Sm90TmaWarpSpecializedAdapterINS1F_15DefaultEpilogueISJ_SK_SK_NS1E_6thread17LinearCombinationISJ_Li1EffLNS1J_9ScaleType4KindE0ELNS_15FloatRoundStyleE2ESJ_EENS1_15EpilogueDefaultEEEEEvvEEEEvNT_6ParamsE --------------------------
	.section	.nv.constant0._ZN7cutlass13device_kernelINS_4gemm6kernel13GemmUniversalIN4cute5tupleIJiiiiEEENS1_10collective13CollectiveMmaINS1_37MainloopSm90TmaGmmaWarpSpecializedFP8ILi2ENS5_IJNS4_1CILi2EEENSA_ILi1EEESC_EEENS1_35KernelTmaWarpSpecializedCooperativeEEENS5_IJNSA_ILi128EEENSA_ILi512EEESG_EEENS_12float_e4m3_tENS5_IJlSC_lEEESJ_SK_NS4_8TiledMMAINS4_8MMA_AtomIJNS4_4SM904GMMA31MMA_64x256x32_F32E4M3E4M3_SS_TNILNSO_7ScaleInE1ELSQ_1EEEEEENS4_6LayoutISD_NS5_IJSC_NSA_ILi0EEESU_EEEEENS5_IJNS4_10UnderscoreESX_SX_EEEEENS4_13SM90_TMA_LOADENS4_14ComposedLayoutINS4_7SwizzleILi3ELi4ELi3EEENS4_18smem_ptr_flag_bitsILi8EEENST_INS5_IJNSA_ILi8EEESG_EEENS5_IJSG_SC_EEEEEEEvNS4_8identityENS4_23SM90_TMA_LOAD_MULTICASTES1A_vS1B_EENS_8epilogue10collective6detail29Sm90TmaWarpSpecializedAdapterINS1F_15DefaultEpilogueISJ_SK_SK_NS1E_6thread17LinearCombinationISJ_Li1EffLNS1J_9ScaleType4KindE0ELNS_15FloatRoundStyleE2ESJ_EENS1_15EpilogueDefaultEEEEEvvEEEEvNT_6ParamsE,"a",@progbits
	.sectionflags	@""
	.align	4
.nv.constant0._ZN7cutlass13device_kernelINS_4gemm6kernel13GemmUniversalIN4cute5tupleIJiiiiEEENS1_10collective13CollectiveMmaINS1_37MainloopSm90TmaGmmaWarpSpecializedFP8ILi2ENS5_IJNS4_1CILi2EEENSA_ILi1EEESC_EEENS1_35KernelTmaWarpSpecializedCooperativeEEENS5_IJNSA_ILi128EEENSA_ILi512EEESG_EEENS_12float_e4m3_tENS5_IJlSC_lEEESJ_SK_NS4_8TiledMMAINS4_8MMA_AtomIJNS4_4SM904GMMA31MMA_64x256x32_F32E4M3E4M3_SS_TNILNSO_7ScaleInE1ELSQ_1EEEEEENS4_6LayoutISD_NS5_IJSC_NSA_ILi0EEESU_EEEEENS5_IJNS4_10UnderscoreESX_SX_EEEEENS4_13SM90_TMA_LOADENS4_14ComposedLayoutINS4_7SwizzleILi3ELi4ELi3EEENS4_18smem_ptr_flag_bitsILi8EEENST_INS5_IJNSA_ILi8EEESG_EEENS5_IJSG_SC_EEEEEEEvNS4_8identityENS4_23SM90_TMA_LOAD_MULTICASTES1A_vS1B_EENS_8epilogue10collective6detail29Sm90TmaWarpSpecializedAdapterINS1F_15DefaultEpilogueISJ_SK_SK_NS1E_6thread17LinearCombinationISJ_Li1EffLNS1J_9ScaleType4KindE0ELNS_15FloatRoundStyleE2ESJ_EENS1_15EpilogueDefaultEEEEEvvEEEEvNT_6ParamsE:
	.zero		1664


//--------------------- SYMBOLS --------------------------

	.type		.nv.reservedSmem.offset0,@object
	.size		.nv.reservedSmem.offset0,0x4
